// auto-generated by cutlass_sweep.conv — config: {"arch": "sm_90", "cluster_m": 1, "cluster_n": 1, "conv_kind": "dgrad", "dtype": "fp16", "ndim": 3, "tile_k": 32, "tile_m": 256, "tile_n": 128}
#include "cutlass/cutlass.h"
#include "cute/tensor.hpp"
#include "cutlass/kernel_hardware_info.hpp"
#include "cutlass/conv/convolution.h"
#include "cutlass/conv/dispatch_policy.hpp"
#include "cutlass/conv/collective/collective_builder.hpp"
#include "cutlass/conv/kernel/conv_universal.hpp"
#include "cutlass/conv/device/conv_universal_adapter.hpp"
#include "cutlass/epilogue/collective/collective_builder.hpp"

using namespace cute;
using Elem = cutlass::half_t;
using Acc  = float;
using LayoutAB = cutlass::layout::TensorNDHWC;
using LayoutC  = cutlass::layout::TensorNDHWC;
constexpr auto ConvOp = cutlass::conv::Operator::kDgrad;
using TileShape    = Shape<_256, _128, Shape<_32>>;
using ClusterShape = Shape<_1, _1, _1>;

using CollectiveEpilogue = typename cutlass::epilogue::collective::CollectiveBuilder<
    cutlass::arch::Sm90, cutlass::arch::OpClassTensorOp,
    TileShape, ClusterShape,
    cutlass::epilogue::collective::EpilogueTileAuto,
    Acc, Acc,
    Elem, LayoutC, 128 / cutlass::sizeof_bits<Elem>::value,
    Elem, LayoutC, 128 / cutlass::sizeof_bits<Elem>::value,
    cutlass::epilogue::collective::EpilogueScheduleAuto
  >::CollectiveOp;

using CollectiveMainloop = typename cutlass::conv::collective::CollectiveBuilder<
    cutlass::arch::Sm90, cutlass::arch::OpClassTensorOp, ConvOp,
    Elem, LayoutAB, 128 / cutlass::sizeof_bits<Elem>::value,
    Elem, LayoutAB, 128 / cutlass::sizeof_bits<Elem>::value,
    Acc,
    TileShape, ClusterShape,
    cutlass::conv::collective::StageCountAutoCarveout<
        static_cast<int>(sizeof(typename CollectiveEpilogue::SharedStorage))>,
    cutlass::conv::collective::KernelScheduleAuto
  >::CollectiveOp;

using ProblemShape = cutlass::conv::ConvProblemShape<
    ConvOp, CollectiveMainloop::DispatchPolicy::NumSpatialDimensions>;
using ConvKernel = cutlass::conv::kernel::ConvUniversal<
    ProblemShape, CollectiveMainloop, CollectiveEpilogue>;
using Conv = cutlass::conv::device::ConvUniversalAdapter<ConvKernel>;

auto* _anchor = &cutlass::device_kernel<ConvKernel>;


// ===== COMPILED SASS (sm_90a) =====

	.target	sm_90a

	.elftype	@"ET_EXEC"


//--------------------- .note.nv.tkinfo           --------------------------
	.section	.note.nv.tkinfo,"",@"SHT_NOTE"
	.sectionflags	@"SHF_NOTE_NV_TKINFO"
	.tkinfo
        /*0018*/ 	.word	0x00000002
        /*0030*/ 	.string	""
        /*0030*/ 	.string	"ptxas"
        /*0030*/ 	.string	"Cuda compilation tools, release 13.0, V13.0.88"
        /*0030*/ 	.string	"Build cuda_13.0.r13.0/compiler.36424714_0"
        /*0030*/ 	.string	"-arch sm_90a -m 64 "



//--------------------- .note.nv.cuinfo           --------------------------
	.section	.note.nv.cuinfo,"",@"SHT_NOTE"
	.sectionflags	@"SHF_NOTE_NV_CUINFO"
        /*0018*/ 	.short	0x0002
        /*001a*/ 	.short	0x005a
        /*001c*/ 	.short	0x0082
	.zero		2


//--------------------- .nv.info                  --------------------------
	.section	.nv.info,"",@"SHT_CUDA_INFO"
	.align	4


	//----- nvinfo : EIATTR_REGCOUNT
	.align		4
        /*0000*/ 	.byte	0x04, 0x2f
        /*0002*/ 	.short	(.L_12 - .L_11)
	.align		4
.L_11:
        /*0004*/ 	.word	index@(_ZN7cutlass13device_kernelINS_4conv6kernel13ConvUniversalINS1_16ConvProblemShapeILNS1_8OperatorE1ELi3EEENS1_10collective14CollectiveConvINS1_46MainloopSm90TmaGmmaWarpSpecializedImplicitGemmILS5_1ELi9ELi3EN4cute5tupleIJNSA_1CILi1EEESD_SD_EEENS1_36KernelImplicitTmaWarpSpecializedSm90ELi1EEENSB_IJNSC_ILi256EEENSC_ILi128EEENSB_IJNSC_ILi32EEEEEEEEENS_6half_tESM_NSA_8TiledMMAINSA_8MMA_AtomIJNSA_4SM904GMMA26MMA_64x128x16_F32F16F16_SSILNSQ_5MajorE0ELSS_1ELNSQ_7ScaleInE1ELST_1EEEEEENSA_6LayoutISE_NSB_IJNSC_ILi0EEESX_SX_EEEEENSB_IJNSA_10UnderscoreES10_S10_EEEEENS7_6detail26Sm90ImplicitGemmTileTraitsINSA_20SM90_TMA_LOAD_IM2COLENSA_14ComposedLayoutINSA_7SwizzleILi2ELi4ELi3EEENSA_18smem_ptr_flag_bitsILi16EEENSW_INSB_IJNSB_IJNSC_ILi8EEESJ_EEENSB_IJSJ_SD_EEENSB_IJSD_NSC_ILi9EEEEEEEEENSB_IJNSB_IJSJ_SH_EEENSB_IJSD_SX_EEENSB_IJSX_NSC_ILi8192EEEEEEEEEEEEEvEENS14_INSA_13SM90_TMA_LOADENS16_INS17_ILi3ELi4ELi3EEES1A_NSW_INSB_IJNSB_IJNSC_ILi64EEENSC_ILi2EEEEEENSB_IJS1B_NSC_ILi4EEEEEES1F_EEENSB_IJNSB_IJSD_NSC_ILi2048EEEEEENSB_IJS1R_NSC_ILi512EEEEEENSB_IJSX_NSC_ILi4096EEEEEEEEEEEEEvEEEENS_8epilogue10collective6detail29Sm90TmaWarpSpecializedAdapterINS29_15DefaultEpilogueISM_NSB_IJNSB_IJllllEEESD_SX_EEES2E_NS28_6thread17LinearCombinationISM_Li1EffLNS2F_9ScaleType4KindE0ELNS_15FloatRoundStyleE2ESM_EENS_4gemm15EpilogueDefaultEEEEEvvEEEEvNT_6ParamsE)
        /*0008*/ 	.word	0x000000ff


	//----- nvinfo : EIATTR_FRAME_SIZE
	.align		4
.L_12:
        /*000c*/ 	.byte	0x04, 0x11
        /*000e*/ 	.short	(.L_14 - .L_13)
	.align		4
.L_13:
        /*0010*/ 	.word	index@(_ZN7cutlass13device_kernelINS_4conv6kernel13ConvUniversalINS1_16ConvProblemShapeILNS1_8OperatorE1ELi3EEENS1_10collective14CollectiveConvINS1_46MainloopSm90TmaGmmaWarpSpecializedImplicitGemmILS5_1ELi9ELi3EN4cute5tupleIJNSA_1CILi1EEESD_SD_EEENS1_36KernelImplicitTmaWarpSpecializedSm90ELi1EEENSB_IJNSC_ILi256EEENSC_ILi128EEENSB_IJNSC_ILi32EEEEEEEEENS_6half_tESM_NSA_8TiledMMAINSA_8MMA_AtomIJNSA_4SM904GMMA26MMA_64x128x16_F32F16F16_SSILNSQ_5MajorE0ELSS_1ELNSQ_7ScaleInE1ELST_1EEEEEENSA_6LayoutISE_NSB_IJNSC_ILi0EEESX_SX_EEEEENSB_IJNSA_10UnderscoreES10_S10_EEEEENS7_6detail26Sm90ImplicitGemmTileTraitsINSA_20SM90_TMA_LOAD_IM2COLENSA_14ComposedLayoutINSA_7SwizzleILi2ELi4ELi3EEENSA_18smem_ptr_flag_bitsILi16EEENSW_INSB_IJNSB_IJNSC_ILi8EEESJ_EEENSB_IJSJ_SD_EEENSB_IJSD_NSC_ILi9EEEEEEEEENSB_IJNSB_IJSJ_SH_EEENSB_IJSD_SX_EEENSB_IJSX_NSC_ILi8192EEEEEEEEEEEEEvEENS14_INSA_13SM90_TMA_LOADENS16_INS17_ILi3ELi4ELi3EEES1A_NSW_INSB_IJNSB_IJNSC_ILi64EEENSC_ILi2EEEEEENSB_IJS1B_NSC_ILi4EEEEEES1F_EEENSB_IJNSB_IJSD_NSC_ILi2048EEEEEENSB_IJS1R_NSC_ILi512EEEEEENSB_IJSX_NSC_ILi4096EEEEEEEEEEEEEvEEEENS_8epilogue10collective6detail29Sm90TmaWarpSpecializedAdapterINS29_15DefaultEpilogueISM_NSB_IJNSB_IJllllEEESD_SX_EEES2E_NS28_6thread17LinearCombinationISM_Li1EffLNS2F_9ScaleType4KindE0ELNS_15FloatRoundStyleE2ESM_EENS_4gemm15EpilogueDefaultEEEEEvvEEEEvNT_6ParamsE)
        /*0014*/ 	.word	0x00000270


	//----- nvinfo : EIATTR_MIN_STACK_SIZE
	.align		4
.L_14:
        /*0018*/ 	.byte	0x04, 0x12
        /*001a*/ 	.short	(.L_16 - .L_15)
	.align		4
.L_15:
        /*001c*/ 	.word	index@(_ZN7cutlass13device_kernelINS_4conv6kernel13ConvUniversalINS1_16ConvProblemShapeILNS1_8OperatorE1ELi3EEENS1_10collective14CollectiveConvINS1_46MainloopSm90TmaGmmaWarpSpecializedImplicitGemmILS5_1ELi9ELi3EN4cute5tupleIJNSA_1CILi1EEESD_SD_EEENS1_36KernelImplicitTmaWarpSpecializedSm90ELi1EEENSB_IJNSC_ILi256EEENSC_ILi128EEENSB_IJNSC_ILi32EEEEEEEEENS_6half_tESM_NSA_8TiledMMAINSA_8MMA_AtomIJNSA_4SM904GMMA26MMA_64x128x16_F32F16F16_SSILNSQ_5MajorE0ELSS_1ELNSQ_7ScaleInE1ELST_1EEEEEENSA_6LayoutISE_NSB_IJNSC_ILi0EEESX_SX_EEEEENSB_IJNSA_10UnderscoreES10_S10_EEEEENS7_6detail26Sm90ImplicitGemmTileTraitsINSA_20SM90_TMA_LOAD_IM2COLENSA_14ComposedLayoutINSA_7SwizzleILi2ELi4ELi3EEENSA_18smem_ptr_flag_bitsILi16EEENSW_INSB_IJNSB_IJNSC_ILi8EEESJ_EEENSB_IJSJ_SD_EEENSB_IJSD_NSC_ILi9EEEEEEEEENSB_IJNSB_IJSJ_SH_EEENSB_IJSD_SX_EEENSB_IJSX_NSC_ILi8192EEEEEEEEEEEEEvEENS14_INSA_13SM90_TMA_LOADENS16_INS17_ILi3ELi4ELi3EEES1A_NSW_INSB_IJNSB_IJNSC_ILi64EEENSC_ILi2EEEEEENSB_IJS1B_NSC_ILi4EEEEEES1F_EEENSB_IJNSB_IJSD_NSC_ILi2048EEEEEENSB_IJS1R_NSC_ILi512EEEEEENSB_IJSX_NSC_ILi4096EEEEEEEEEEEEEvEEEENS_8epilogue10collective6detail29Sm90TmaWarpSpecializedAdapterINS29_15DefaultEpilogueISM_NSB_IJNSB_IJllllEEESD_SX_EEES2E_NS28_6thread17LinearCombinationISM_Li1EffLNS2F_9ScaleType4KindE0ELNS_15FloatRoundStyleE2ESM_EENS_4gemm15EpilogueDefaultEEEEEvvEEEEvNT_6ParamsE)
        /*0020*/ 	.word	0x00000270
.L_16:


//--------------------- .nv.compat                --------------------------
	.section	.nv.compat,"",@"SHT_CUDA_COMPAT_INFO"
	.align	4
        /*0000*/ 	.byte	0x02, 0x09, 0x01, 0x00, 0x02, 0x02, 0x04, 0x00, 0x02, 0x05, 0x05, 0x00, 0x03, 0x07, 0x01, 0x01
        /*0010*/ 	.byte	0x02, 0x03, 0x01, 0x00, 0x02, 0x06, 0x01, 0x00, 0x04, 0x0b, 0x08, 0x00, 0x00, 0x00, 0x00, 0x00
        /*0020*/ 	.byte	0x00, 0x00, 0x00, 0x00


//--------------------- .nv.info._ZN7cutlass13device_kernelINS_4conv6kernel13ConvUniversalINS1_16ConvProblemShapeILNS1_8OperatorE1ELi3EEENS1_10collective14CollectiveConvINS1_46MainloopSm90TmaGmmaWarpSpecializedImplicitGemmILS5_1ELi9ELi3EN4cute5tupleIJNSA_1CILi1EEESD_SD_EEENS1_36KernelImplicitTmaWarpSpecializedSm90ELi1EEENSB_IJNSC_ILi256EEENSC_ILi128EEENSB_IJNSC_ILi32EEEEEEEEENS_6half_tESM_NSA_8TiledMMAINSA_8MMA_AtomIJNSA_4SM904GMMA26MMA_64x128x16_F32F16F16_SSILNSQ_5MajorE0ELSS_1ELNSQ_7ScaleInE1ELST_1EEEEEENSA_6LayoutISE_NSB_IJNSC_ILi0EEESX_SX_EEEEENSB_IJNSA_10UnderscoreES10_S10_EEEEENS7_6detail26Sm90ImplicitGemmTileTraitsINSA_20SM90_TMA_LOAD_IM2COLENSA_14ComposedLayoutINSA_7SwizzleILi2ELi4ELi3EEENSA_18smem_ptr_flag_bitsILi16EEENSW_INSB_IJNSB_IJNSC_ILi8EEESJ_EEENSB_IJSJ_SD_EEENSB_IJSD_NSC_ILi9EEEEEEEEENSB_IJNSB_IJSJ_SH_EEENSB_IJSD_SX_EEENSB_IJSX_NSC_ILi8192EEEEEEEEEEEEEvEENS14_INSA_13SM90_TMA_LOADENS16_INS17_ILi3ELi4ELi3EEES1A_NSW_INSB_IJNSB_IJNSC_ILi64EEENSC_ILi2EEEEEENSB_IJS1B_NSC_ILi4EEEEEES1F_EEENSB_IJNSB_IJSD_NSC_ILi2048EEEEEENSB_IJS1R_NSC_ILi512EEEEEENSB_IJSX_NSC_ILi4096EEEEEEEEEEEEEvEEEENS_8epilogue10collective6detail29Sm90TmaWarpSpecializedAdapterINS29_15DefaultEpilogueISM_NSB_IJNSB_IJllllEEESD_SX_EEES2E_NS28_6thread17LinearCombinationISM_Li1EffLNS2F_9ScaleType4KindE0ELNS_15FloatRoundStyleE2ESM_EENS_4gemm15EpilogueDefaultEEEEEvvEEEEvNT_6ParamsE --------------------------
	.section	.nv.info._ZN7cutlass13device_kernelINS_4conv6kernel13ConvUniversalINS1_16ConvProblemShapeILNS1_8OperatorE1ELi3EEENS1_10collective14CollectiveConvINS1_46MainloopSm90TmaGmmaWarpSpecializedImplicitGemmILS5_1ELi9ELi3EN4cute5tupleIJNSA_1CILi1EEESD_SD_EEENS1_36KernelImplicitTmaWarpSpecializedSm90ELi1EEENSB_IJNSC_ILi256EEENSC_ILi128EEENSB_IJNSC_ILi32EEEEEEEEENS_6half_tESM_NSA_8TiledMMAINSA_8MMA_AtomIJNSA_4SM904GMMA26MMA_64x128x16_F32F16F16_SSILNSQ_5MajorE0ELSS_1ELNSQ_7ScaleInE1ELST_1EEEEEENSA_6LayoutISE_NSB_IJNSC_ILi0EEESX_SX_EEEEENSB_IJNSA_10UnderscoreES10_S10_EEEEENS7_6detail26Sm90ImplicitGemmTileTraitsINSA_20SM90_TMA_LOAD_IM2COLENSA_14ComposedLayoutINSA_7SwizzleILi2ELi4ELi3EEENSA_18smem_ptr_flag_bitsILi16EEENSW_INSB_IJNSB_IJNSC_ILi8EEESJ_EEENSB_IJSJ_SD_EEENSB_IJSD_NSC_ILi9EEEEEEEEENSB_IJNSB_IJSJ_SH_EEENSB_IJSD_SX_EEENSB_IJSX_NSC_ILi8192EEEEEEEEEEEEEvEENS14_INSA_13SM90_TMA_LOADENS16_INS17_ILi3ELi4ELi3EEES1A_NSW_INSB_IJNSB_IJNSC_ILi64EEENSC_ILi2EEEEEENSB_IJS1B_NSC_ILi4EEEEEES1F_EEENSB_IJNSB_IJSD_NSC_ILi2048EEEEEENSB_IJS1R_NSC_ILi512EEEEEENSB_IJSX_NSC_ILi4096EEEEEEEEEEEEEvEEEENS_8epilogue10collective6detail29Sm90TmaWarpSpecializedAdapterINS29_15DefaultEpilogueISM_NSB_IJNSB_IJllllEEESD_SX_EEES2E_NS28_6thread17LinearCombinationISM_Li1EffLNS2F_9ScaleType4KindE0ELNS_15FloatRoundStyleE2ESM_EENS_4gemm15EpilogueDefaultEEEEEvvEEEEvNT_6ParamsE,"",@"SHT_CUDA_INFO"
	.sectionflags	@""
	.align	4


	//----- nvinfo : EIATTR_CUDA_API_VERSION
	.align		4
        /*0000*/ 	.byte	0x04, 0x37
        /*0002*/ 	.short	(.L_18 - .L_17)
.L_17:
        /*0004*/ 	.word	0x00000082


	//----- nvinfo : EIATTR_KPARAM_INFO
	.align		4
.L_18:
        /*0008*/ 	.byte	0x04, 0x17
        /*000a*/ 	.short	(.L_20 - .L_19)
.L_19:
        /*000c*/ 	.word	0x00000000
        /*0010*/ 	.short	0x0000
        /*0012*/ 	.short	0x0070
        /*0014*/ 	.byte	0x00, 0xf0, 0x01, 0x10


	//----- nvinfo : EIATTR_SPARSE_MMA_MASK
	.align		4
.L_20:
        /*0018*/ 	.byte	0x03, 0x50
        /*001a*/ 	.short	0x0000


	//----- nvinfo : EIATTR_MAXREG_COUNT
	.align		4
        /*001c*/ 	.byte	0x03, 0x1b
        /*001e*/ 	.short	0x00ff


	//----- nvinfo : EIATTR_NUM_BARRIERS
	.align		4
        /*0020*/ 	.byte	0x02, 0x4c
        /*0022*/ 	.byte	0x01
	.zero		1


	//----- nvinfo : EIATTR_ANNOTATIONS
	.align		4
        /*0024*/ 	.byte	0x04, 0x55
        /*0026*/ 	.short	(.L_22 - .L_21)


	//   ....[0]....
.L_21:
        /*0028*/ 	.word	0x00000001
        /*002c*/ 	.byte	0x50, 0x08, 0x00, 0x00, 0x01, 0x00, 0x00, 0x00, 0x90, 0x08, 0x00, 0x00, 0x01, 0x00, 0x00, 0x00
        /* <DEDUP_REMOVED lines=208> */
        /*0d3c*/ 	.byte	0x10, 0xfb, 0x00, 0x00


	//----- nvinfo : EIATTR_MERCURY_ISA_VERSION
	.align		4
.L_22:
        /*0d40*/ 	.byte	0x03, 0x5f
        /*0d42*/ 	.short	0x0101


	//----- nvinfo : EIATTR_COOP_GROUP_MASK_REGIDS
	.align		4
        /*0d44*/ 	.byte	0x04, 0x29
        /*0d46*/ 	.short	(.L_24 - .L_23)


	//   ....[0]....
.L_23:
        /*0d48*/ 	.word	0xffffffff


	//   ....[1]....
        /*0d4c*/ 	.word	0xffffffff


	//   ....[2]....
        /*0d50*/ 	.word	0xffffffff


	//----- nvinfo : EIATTR_COOP_GROUP_INSTR_OFFSETS
	.align		4
.L_24:
        /*0d54*/ 	.byte	0x04, 0x28
        /*0d56*/ 	.short	(.L_26 - .L_25)


	//   ....[0]....
.L_25:
        /*0d58*/ 	.word	0x00000060


	//   ....[1]....
        /*0d5c*/ 	.word	0x00000090


	//   ....[2]....
        /*0d60*/ 	.word	0x00000190


	//----- nvinfo : EIATTR_MBARRIER_INSTR_OFFSETS
	.align		4
.L_26:
        /*0d64*/ 	.byte	0x04, 0x39
        /*0d66*/ 	.short	(.L_28 - .L_27)


	//   ....[0]....
.L_27:
        /*0d68*/ 	.word	0x00000300
        /*0d6c*/ 	.word	0x000000ff
        /*0d70*/ 	.word	0x00036000
        /*0d74*/ 	.short	0x0100
        /*0d76*/ 	.byte	0x0a
	.zero		1


	//   ....[1]....
        /*0d78*/ 	.word	0x00000310
        /*0d7c*/ 	.word	0x000000ff
        /*0d80*/ 	.word	0x00036048
        /*0d84*/ 	.short	0x0100
        /*0d86*/ 	.byte	0x0a
	.zero		1


	//   ....[2]....
        /*0d88*/ 	.word	0x00000320
        /*0d8c*/ 	.word	0x000000ff
        /*0d90*/ 	.word	0x00036008
        /*0d94*/ 	.short	0x0100
        /*0d96*/ 	.byte	0x0a
	.zero		1


	//   ....[3]....
        /*0d98*/ 	.word	0x00000330
        /*0d9c*/ 	.word	0x000000ff
        /*0da0*/ 	.word	0x00036050
        /*0da4*/ 	.short	0x0100
        /*0da6*/ 	.byte	0x0a
	.zero		1


	//   ....[4]....
        /*0da8*/ 	.word	0x00000340
        /*0dac*/ 	.word	0x000000ff
        /*0db0*/ 	.word	0x00036010
        /*0db4*/ 	.short	0x0100
        /*0db6*/ 	.byte	0x0a
	.zero		1


	//   ....[5]....
        /*0db8*/ 	.word	0x00000350
        /*0dbc*/ 	.word	0x000000ff
        /*0dc0*/ 	.word	0x00036058
        /*0dc4*/ 	.short	0x0100
        /*0dc6*/ 	.byte	0x0a
	.zero		1


	//   ....[6]....
        /*0dc8*/ 	.word	0x00000360
        /*0dcc*/ 	.word	0x000000ff
        /*0dd0*/ 	.word	0x00036018
        /*0dd4*/ 	.short	0x0100
        /*0dd6*/ 	.byte	0x0a
	.zero		1


	//   ....[7]....
        /*0dd8*/ 	.word	0x00000370
        /*0ddc*/ 	.word	0x000000ff
        /*0de0*/ 	.word	0x00036060
        /*0de4*/ 	.short	0x0100
        /*0de6*/ 	.byte	0x0a
	.zero		1


	//   ....[8]....
        /*0de8*/ 	.word	0x00000380
        /*0dec*/ 	.word	0x000000ff
        /*0df0*/ 	.word	0x00036020
        /*0df4*/ 	.short	0x0100
        /*0df6*/ 	.byte	0x0a
	.zero		1


	//   ....[9]....
        /*0df8*/ 	.word	0x00000390
        /*0dfc*/ 	.word	0x000000ff
        /*0e00*/ 	.word	0x00036068
        /*0e04*/ 	.short	0x0100
        /*0e06*/ 	.byte	0x0a
	.zero		1


	//   ....[10]....
        /*0e08*/ 	.word	0x000003a0
        /*0e0c*/ 	.word	0x000000ff
        /*0e10*/ 	.word	0x00036028
        /*0e14*/ 	.short	0x0100
        /*0e16*/ 	.byte	0x0a
	.zero		1


	//   ....[11]....
        /*0e18*/ 	.word	0x000003b0
        /*0e1c*/ 	.word	0x000000ff
        /*0e20*/ 	.word	0x00036070
        /*0e24*/ 	.short	0x0100
        /*0e26*/ 	.byte	0x0a
	.zero		1


	//   ....[12]....
        /*0e28*/ 	.word	0x000003c0
        /*0e2c*/ 	.word	0x000000ff
        /*0e30*/ 	.word	0x00036030
        /*0e34*/ 	.short	0x0100
        /*0e36*/ 	.byte	0x0a
	.zero		1


	//   ....[13]....
        /*0e38*/ 	.word	0x000003d0
        /*0e3c*/ 	.word	0x000000ff
        /*0e40*/ 	.word	0x00036078
        /*0e44*/ 	.short	0x0100
        /*0e46*/ 	.byte	0x0a
	.zero		1


	//   ....[14]....
        /*0e48*/ 	.word	0x000003e0
        /*0e4c*/ 	.word	0x000000ff
        /*0e50*/ 	.word	0x00036038
        /*0e54*/ 	.short	0x0100
        /*0e56*/ 	.byte	0x0a
	.zero		1


	//   ....[15]....
        /*0e58*/ 	.word	0x000003f0
        /*0e5c*/ 	.word	0x000000ff
        /*0e60*/ 	.word	0x00036080
        /*0e64*/ 	.short	0x0100
        /*0e66*/ 	.byte	0x0a
	.zero		1


	//   ....[16]....
        /*0e68*/ 	.word	0x00000400
        /*0e6c*/ 	.word	0x000000ff
        /*0e70*/ 	.word	0x00036040
        /*0e74*/ 	.short	0x0100
        /*0e76*/ 	.byte	0x0a
	.zero		1


	//   ....[17]....
        /*0e78*/ 	.word	0x00000410
        /*0e7c*/ 	.word	0x000000ff
        /*0e80*/ 	.word	0x00036088
        /*0e84*/ 	.short	0x0100
        /*0e86*/ 	.byte	0x0a
	.zero		1


	//   ....[18]....
        /*0e88*/ 	.word	0x00001330
        /*0e8c*/ 	.word	0x00000003
        /*0e90*/ 	.word	0x00036000
        /*0e94*/ 	.short	0x010a
        /*0e96*/ 	.byte	0x3f
	.zero		1


	//   ....[19]....
        /*0e98*/ 	.word	0x000023c0
        /*0e9c*/ 	.word	0x00000000
        /*0ea0*/ 	.word	0x00036000
        /*0ea4*/ 	.short	0x010a
        /*0ea6*/ 	.byte	0x3f
	.zero		1


	//   ....[20]....
        /*0ea8*/ 	.word	0x00003850
        /*0eac*/ 	.word	0x000000ff
        /*0eb0*/ 	.word	0x00000000
        /*0eb4*/ 	.short	0x0101
        /*0eb6*/ 	.byte	0x0c
	.zero		1


	//   ....[21]....
        /*0eb8*/ 	.word	0x00003a50
        /*0ebc*/ 	.word	0x000000ff
        /*0ec0*/ 	.word	0x00000000
        /*0ec4*/ 	.short	0x0101
        /*0ec6*/ 	.byte	0x04
	.zero		1


	//   ....[22]....
        /*0ec8*/ 	.word	0x00013ba0
        /*0ecc*/ 	.word	0x0000000c
        /*0ed0*/ 	.word	0x00036048
        /*0ed4*/ 	.short	0x010a
        /*0ed6*/ 	.byte	0x3f
	.zero		1


	//   ....[23]....
        /*0ed8*/ 	.word	0x00014450
        /*0edc*/ 	.word	0x00000003
        /*0ee0*/ 	.word	0x00000000
        /*0ee4*/ 	.short	0x010a
        /*0ee6*/ 	.byte	0x3f
	.zero		1


	//   ....[24]....
        /*0ee8*/ 	.word	0x00014510
        /*0eec*/ 	.word	0x00000003
        /*0ef0*/ 	.word	0x00000000
        /*0ef4*/ 	.short	0x010a
        /*0ef6*/ 	.byte	0x3f
	.zero		1


	//   ....[25]....
        /*0ef8*/ 	.word	0x000145d0
        /*0efc*/ 	.word	0x00000003
        /*0f00*/ 	.word	0x00000000
        /*0f04*/ 	.short	0x010a
        /*0f06*/ 	.byte	0x3f
	.zero		1


	//   ....[26]....
        /*0f08*/ 	.word	0x00014690
        /*0f0c*/ 	.word	0x00000003
        /*0f10*/ 	.word	0x00000000
        /*0f14*/ 	.short	0x010a
        /*0f16*/ 	.byte	0x3f
	.zero		1


	//   ....[27]....
        /*0f18*/ 	.word	0x00014750
        /*0f1c*/ 	.word	0x00000003
        /*0f20*/ 	.word	0x00000000
        /*0f24*/ 	.short	0x010a
        /*0f26*/ 	.byte	0x3f
	.zero		1


	//   ....[28]....
        /*0f28*/ 	.word	0x00014810
        /*0f2c*/ 	.word	0x00000003
        /*0f30*/ 	.word	0x00000000
        /*0f34*/ 	.short	0x010a
        /*0f36*/ 	.byte	0x3f
	.zero		1


	//   ....[29]....
        /*0f38*/ 	.word	0x000148d0
        /*0f3c*/ 	.word	0x00000003
        /*0f40*/ 	.word	0x00000000
        /*0f44*/ 	.short	0x010a
        /*0f46*/ 	.byte	0x3f
	.zero		1


	//   ....[30]....
        /*0f48*/ 	.word	0x00014990
        /*0f4c*/ 	.word	0x00000003
        /*0f50*/ 	.word	0x00000000
        /*0f54*/ 	.short	0x010a
        /*0f56*/ 	.byte	0x3f
	.zero		1


	//   ....[31]....
        /*0f58*/ 	.word	0x00014a50
        /*0f5c*/ 	.word	0x00000003
        /*0f60*/ 	.word	0x00000000
        /*0f64*/ 	.short	0x010a
        /*0f66*/ 	.byte	0x3f
	.zero		1


	//----- nvinfo : EIATTR_NUM_MBARRIERS
	.align		4
.L_28:
        /*0f68*/ 	.byte	0x03, 0x38
        /*0f6a*/ 	.short	0x0012


	//----- nvinfo : EIATTR_EXIT_INSTR_OFFSETS
	.align		4
        /*0f6c*/ 	.byte	0x04, 0x1c
        /*0f6e*/ 	.short	(.L_30 - .L_29)


	//   ....[0]....
.L_29:
        /*0f70*/ 	.word	0x00000840


	//   ....[1]....
        /*0f74*/ 	.word	0x00003c40


	//   ....[2]....
        /*0f78*/ 	.word	0x0000efb0


	//   ....[3]....
        /*0f7c*/ 	.word	0x0000eff0


	//   ....[4]....
        /*0f80*/ 	.word	0x00013940


	//   ....[5]....
        /*0f84*/ 	.word	0x00013980


	//   ....[6]....
        /*0f88*/ 	.word	0x000139a0


	//   ....[7]....
        /*0f8c*/ 	.word	0x00014350


	//   ....[8]....
        /*0f90*/ 	.word	0x00014a80


	//----- nvinfo : EIATTR_MAX_THREADS
	.align		4
.L_30:
        /*0f94*/ 	.byte	0x04, 0x05
        /*0f96*/ 	.short	(.L_32 - .L_31)
.L_31:
        /*0f98*/ 	.word	0x00000100
        /*0f9c*/ 	.word	0x00000001
        /*0fa0*/ 	.word	0x00000001


	//----- nvinfo : EIATTR_CRS_STACK_SIZE
	.align		4
.L_32:
        /*0fa4*/ 	.byte	0x04, 0x1e
        /*0fa6*/ 	.short	(.L_34 - .L_33)
.L_33:
        /*0fa8*/ 	.word	0x00000000


	//----- nvinfo : EIATTR_CBANK_PARAM_SIZE
	.align		4
.L_34:
        /*0fac*/ 	.byte	0x03, 0x19
        /*0fae*/ 	.short	0x0470


	//----- nvinfo : EIATTR_PARAM_CBANK
	.align		4
        /*0fb0*/ 	.byte	0x04, 0x0a
        /*0fb2*/ 	.short	(.L_36 - .L_35)
	.align		4
.L_35:
        /*0fb4*/ 	.word	index@(.nv.constant0._ZN7cutlass13device_kernelINS_4conv6kernel13ConvUniversalINS1_16ConvProblemShapeILNS1_8OperatorE1ELi3EEENS1_10collective14CollectiveConvINS1_46MainloopSm90TmaGmmaWarpSpecializedImplicitGemmILS5_1ELi9ELi3EN4cute5tupleIJNSA_1CILi1EEESD_SD_EEENS1_36KernelImplicitTmaWarpSpecializedSm90ELi1EEENSB_IJNSC_ILi256EEENSC_ILi128EEENSB_IJNSC_ILi32EEEEEEEEENS_6half_tESM_NSA_8TiledMMAINSA_8MMA_AtomIJNSA_4SM904GMMA26MMA_64x128x16_F32F16F16_SSILNSQ_5MajorE0ELSS_1ELNSQ_7ScaleInE1ELST_1EEEEEENSA_6LayoutISE_NSB_IJNSC_ILi0EEESX_SX_EEEEENSB_IJNSA_10UnderscoreES10_S10_EEEEENS7_6detail26Sm90ImplicitGemmTileTraitsINSA_20SM90_TMA_LOAD_IM2COLENSA_14ComposedLayoutINSA_7SwizzleILi2ELi4ELi3EEENSA_18smem_ptr_flag_bitsILi16EEENSW_INSB_IJNSB_IJNSC_ILi8EEESJ_EEENSB_IJSJ_SD_EEENSB_IJSD_NSC_ILi9EEEEEEEEENSB_IJNSB_IJSJ_SH_EEENSB_IJSD_SX_EEENSB_IJSX_NSC_ILi8192EEEEEEEEEEEEEvEENS14_INSA_13SM90_TMA_LOADENS16_INS17_ILi3ELi4ELi3EEES1A_NSW_INSB_IJNSB_IJNSC_ILi64EEENSC_ILi2EEEEEENSB_IJS1B_NSC_ILi4EEEEEES1F_EEENSB_IJNSB_IJSD_NSC_ILi2048EEEEEENSB_IJS1R_NSC_ILi512EEEEEENSB_IJSX_NSC_ILi4096EEEEEEEEEEEEEvEEEENS_8epilogue10collective6detail29Sm90TmaWarpSpecializedAdapterINS29_15DefaultEpilogueISM_NSB_IJNSB_IJllllEEESD_SX_EEES2E_NS28_6thread17LinearCombinationISM_Li1EffLNS2F_9ScaleType4KindE0ELNS_15FloatRoundStyleE2ESM_EENS_4gemm15EpilogueDefaultEEEEEvvEEEEvNT_6ParamsE)
        /*0fb8*/ 	.short	0x0210
        /*0fba*/ 	.short	0x0470


	//----- nvinfo : EIATTR_SW_WAR
	.align		4
.L_36:
        /*0fbc*/ 	.byte	0x04, 0x36
        /*0fbe*/ 	.short	(.L_38 - .L_37)
.L_37:
        /*0fc0*/ 	.word	0x00000008
.L_38:


//--------------------- .nv.callgraph             --------------------------
	.section	.nv.callgraph,"",@"SHT_CUDA_CALLGRAPH"
	.align	4
	.sectionentsize	8
	.align		4
        /*0000*/ 	.word	0x00000000
	.align		4
        /*0004*/ 	.word	0xffffffff
	.align		4
        /*0008*/ 	.word	0x00000000
	.align		4
        /*000c*/ 	.word	0xfffffffe
	.align		4
        /*0010*/ 	.word	0x00000000
	.align		4
        /*0014*/ 	.word	0xfffffffd
	.align		4
        /*0018*/ 	.word	0x00000000
	.align		4
        /*001c*/ 	.word	0xfffffffc


//--------------------- .nv.constant4             --------------------------
	.section	.nv.constant4,"a",@progbits
	.align	8
	.align		8
.nv.constant4:
        /*0000*/ 	.dword	_ZN39_INTERNAL_efe69758_4_k_cu_2e3660b5_33054cuda3std3__45__cpo5beginE
	.align		8
        /*0008*/ 	.dword	_ZN39_INTERNAL_efe69758_4_k_cu_2e3660b5_33054cuda3std3__45__cpo3endE
	.align		8
        /*0010*/ 	.dword	_ZN39_INTERNAL_efe69758_4_k_cu_2e3660b5_33054cuda3std3__45__cpo6cbeginE
	.align		8
        /*0018*/ 	.dword	_ZN39_INTERNAL_efe69758_4_k_cu_2e3660b5_33054cuda3std3__45__cpo4cendE
	.align		8
        /*0020*/ 	.dword	_ZN39_INTERNAL_efe69758_4_k_cu_2e3660b5_33054cuda3std3__441_GLOBAL__N__efe69758_4_k_cu_2e3660b5_33056ignoreE
	.align		8
        /*0028*/ 	.dword	_ZN39_INTERNAL_efe69758_4_k_cu_2e3660b5_33054cuda3std3__419piecewise_constructE
	.align		8
        /*0030*/ 	.dword	_ZN39_INTERNAL_efe69758_4_k_cu_2e3660b5_33054cuda3std3__48in_placeE
	.align		8
        /*0038*/ 	.dword	_ZN39_INTERNAL_efe69758_4_k_cu_2e3660b5_33054cuda3std6ranges3__45__cpo4swapE
	.align		8
        /*0040*/ 	.dword	_ZN39_INTERNAL_efe69758_4_k_cu_2e3660b5_33054cuda3std6ranges3__45__cpo9iter_moveE
	.align		8
        /*0048*/ 	.dword	_ZN39_INTERNAL_efe69758_4_k_cu_2e3660b5_33054cute7productE
	.align		8
        /*0050*/ 	.dword	_ZN39_INTERNAL_efe69758_4_k_cu_2e3660b5_33054cute1_E


//--------------------- .text._ZN7cutlass13device_kernelINS_4conv6kernel13ConvUniversalINS1_16ConvProblemShapeILNS1_8OperatorE1ELi3EEENS1_10collective14CollectiveConvINS1_46MainloopSm90TmaGmmaWarpSpecializedImplicitGemmILS5_1ELi9ELi3EN4cute5tupleIJNSA_1CILi1EEESD_SD_EEENS1_36KernelImplicitTmaWarpSpecializedSm90ELi1EEENSB_IJNSC_ILi256EEENSC_ILi128EEENSB_IJNSC_ILi32EEEEEEEEENS_6half_tESM_NSA_8TiledMMAINSA_8MMA_AtomIJNSA_4SM904GMMA26MMA_64x128x16_F32F16F16_SSILNSQ_5MajorE0ELSS_1ELNSQ_7ScaleInE1ELST_1EEEEEENSA_6LayoutISE_NSB_IJNSC_ILi0EEESX_SX_EEEEENSB_IJNSA_10UnderscoreES10_S10_EEEEENS7_6detail26Sm90ImplicitGemmTileTraitsINSA_20SM90_TMA_LOAD_IM2COLENSA_14ComposedLayoutINSA_7SwizzleILi2ELi4ELi3EEENSA_18smem_ptr_flag_bitsILi16EEENSW_INSB_IJNSB_IJNSC_ILi8EEESJ_EEENSB_IJSJ_SD_EEENSB_IJSD_NSC_ILi9EEEEEEEEENSB_IJNSB_IJSJ_SH_EEENSB_IJSD_SX_EEENSB_IJSX_NSC_ILi8192EEEEEEEEEEEEEvEENS14_INSA_13SM90_TMA_LOADENS16_INS17_ILi3ELi4ELi3EEES1A_NSW_INSB_IJNSB_IJNSC_ILi64EEENSC_ILi2EEEEEENSB_IJS1B_NSC_ILi4EEEEEES1F_EEENSB_IJNSB_IJSD_NSC_ILi2048EEEEEENSB_IJS1R_NSC_ILi512EEEEEENSB_IJSX_NSC_ILi4096EEEEEEEEEEEEEvEEEENS_8epilogue10collective6detail29Sm90TmaWarpSpecializedAdapterINS29_15DefaultEpilogueISM_NSB_IJNSB_IJllllEEESD_SX_EEES2E_NS28_6thread17LinearCombinationISM_Li1EffLNS2F_9ScaleType4KindE0ELNS_15FloatRoundStyleE2ESM_EENS_4gemm15EpilogueDefaultEEEEEvvEEEEvNT_6ParamsE --------------------------
	.section	.text._ZN7cutlass13device_kernelINS_4conv6kernel13ConvUniversalINS1_16ConvProblemShapeILNS1_8OperatorE1ELi3EEENS1_10collective14CollectiveConvINS1_46MainloopSm90TmaGmmaWarpSpecializedImplicitGemmILS5_1ELi9ELi3EN4cute5tupleIJNSA_1CILi1EEESD_SD_EEENS1_36KernelImplicitTmaWarpSpecializedSm90ELi1EEENSB_IJNSC_ILi256EEENSC_ILi128EEENSB_IJNSC_ILi32EEEEEEEEENS_6half_tESM_NSA_8TiledMMAINSA_8MMA_AtomIJNSA_4SM904GMMA26MMA_64x128x16_F32F16F16_SSILNSQ_5MajorE0ELSS_1ELNSQ_7ScaleInE1ELST_1EEEEEENSA_6LayoutISE_NSB_IJNSC_ILi0EEESX_SX_EEEEENSB_IJNSA_10UnderscoreES10_S10_EEEEENS7_6detail26Sm90ImplicitGemmTileTraitsINSA_20SM90_TMA_LOAD_IM2COLENSA_14ComposedLayoutINSA_7SwizzleILi2ELi4ELi3EEENSA_18smem_ptr_flag_bitsILi16EEENSW_INSB_IJNSB_IJNSC_ILi8EEESJ_EEENSB_IJSJ_SD_EEENSB_IJSD_NSC_ILi9EEEEEEEEENSB_IJNSB_IJSJ_SH_EEENSB_IJSD_SX_EEENSB_IJSX_NSC_ILi8192EEEEEEEEEEEEEvEENS14_INSA_13SM90_TMA_LOADENS16_INS17_ILi3ELi4ELi3EEES1A_NSW_INSB_IJNSB_IJNSC_ILi64EEENSC_ILi2EEEEEENSB_IJS1B_NSC_ILi4EEEEEES1F_EEENSB_IJNSB_IJSD_NSC_ILi2048EEEEEENSB_IJS1R_NSC_ILi512EEEEEENSB_IJSX_NSC_ILi4096EEEEEEEEEEEEEvEEEENS_8epilogue10collective6detail29Sm90TmaWarpSpecializedAdapterINS29_15DefaultEpilogueISM_NSB_IJNSB_IJllllEEESD_SX_EEES2E_NS28_6thread17LinearCombinationISM_Li1EffLNS2F_9ScaleType4KindE0ELNS_15FloatRoundStyleE2ESM_EENS_4gemm15EpilogueDefaultEEEEEvvEEEEvNT_6ParamsE,"ax",@progbits
	.align	128
.text._ZN7cutlass13device_kernelINS_4conv6kernel13ConvUniversalINS1_16ConvProblemShapeILNS1_8OperatorE1ELi3EEENS1_10collective14CollectiveConvINS1_46MainloopSm90TmaGmmaWarpSpecializedImplicitGemmILS5_1ELi9ELi3EN4cute5tupleIJNSA_1CILi1EEESD_SD_EEENS1_36KernelImplicitTmaWarpSpecializedSm90ELi1EEENSB_IJNSC_ILi256EEENSC_ILi128EEENSB_IJNSC_ILi32EEEEEEEEENS_6half_tESM_NSA_8TiledMMAINSA_8MMA_AtomIJNSA_4SM904GMMA26MMA_64x128x16_F32F16F16_SSILNSQ_5MajorE0ELSS_1ELNSQ_7ScaleInE1ELST_1EEEEEENSA_6LayoutISE_NSB_IJNSC_ILi0EEESX_SX_EEEEENSB_IJNSA_10UnderscoreES10_S10_EEEEENS7_6detail26Sm90ImplicitGemmTileTraitsINSA_20SM90_TMA_LOAD_IM2COLENSA_14ComposedLayoutINSA_7SwizzleILi2ELi4ELi3EEENSA_18smem_ptr_flag_bitsILi16EEENSW_INSB_IJNSB_IJNSC_ILi8EEESJ_EEENSB_IJSJ_SD_EEENSB_IJSD_NSC_ILi9EEEEEEEEENSB_IJNSB_IJSJ_SH_EEENSB_IJSD_SX_EEENSB_IJSX_NSC_ILi8192EEEEEEEEEEEEEvEENS14_INSA_13SM90_TMA_LOADENS16_INS17_ILi3ELi4ELi3EEES1A_NSW_INSB_IJNSB_IJNSC_ILi64EEENSC_ILi2EEEEEENSB_IJS1B_NSC_ILi4EEEEEES1F_EEENSB_IJNSB_IJSD_NSC_ILi2048EEEEEENSB_IJS1R_NSC_ILi512EEEEEENSB_IJSX_NSC_ILi4096EEEEEEEEEEEEEvEEEENS_8epilogue10collective6detail29Sm90TmaWarpSpecializedAdapterINS29_15DefaultEpilogueISM_NSB_IJNSB_IJllllEEESD_SX_EEES2E_NS28_6thread17LinearCombinationISM_Li1EffLNS2F_9ScaleType4KindE0ELNS_15FloatRoundStyleE2ESM_EENS_4gemm15EpilogueDefaultEEEEEvvEEEEvNT_6ParamsE:
        .type           _ZN7cutlass13device_kernelINS_4conv6kernel13ConvUniversalINS1_16ConvProblemShapeILNS1_8OperatorE1ELi3EEENS1_10collective14CollectiveConvINS1_46MainloopSm90TmaGmmaWarpSpecializedImplicitGemmILS5_1ELi9ELi3EN4cute5tupleIJNSA_1CILi1EEESD_SD_EEENS1_36KernelImplicitTmaWarpSpecializedSm90ELi1EEENSB_IJNSC_ILi256EEENSC_ILi128EEENSB_IJNSC_ILi32EEEEEEEEENS_6half_tESM_NSA_8TiledMMAINSA_8MMA_AtomIJNSA_4SM904GMMA26MMA_64x128x16_F32F16F16_SSILNSQ_5MajorE0ELSS_1ELNSQ_7ScaleInE1ELST_1EEEEEENSA_6LayoutISE_NSB_IJNSC_ILi0EEESX_SX_EEEEENSB_IJNSA_10UnderscoreES10_S10_EEEEENS7_6detail26Sm90ImplicitGemmTileTraitsINSA_20SM90_TMA_LOAD_IM2COLENSA_14ComposedLayoutINSA_7SwizzleILi2ELi4ELi3EEENSA_18smem_ptr_flag_bitsILi16EEENSW_INSB_IJNSB_IJNSC_ILi8EEESJ_EEENSB_IJSJ_SD_EEENSB_IJSD_NSC_ILi9EEEEEEEEENSB_IJNSB_IJSJ_SH_EEENSB_IJSD_SX_EEENSB_IJSX_NSC_ILi8192EEEEEEEEEEEEEvEENS14_INSA_13SM90_TMA_LOADENS16_INS17_ILi3ELi4ELi3EEES1A_NSW_INSB_IJNSB_IJNSC_ILi64EEENSC_ILi2EEEEEENSB_IJS1B_NSC_ILi4EEEEEES1F_EEENSB_IJNSB_IJSD_NSC_ILi2048EEEEEENSB_IJS1R_NSC_ILi512EEEEEENSB_IJSX_NSC_ILi4096EEEEEEEEEEEEEvEEEENS_8epilogue10collective6detail29Sm90TmaWarpSpecializedAdapterINS29_15DefaultEpilogueISM_NSB_IJNSB_IJllllEEESD_SX_EEES2E_NS28_6thread17LinearCombinationISM_Li1EffLNS2F_9ScaleType4KindE0ELNS_15FloatRoundStyleE2ESM_EENS_4gemm15EpilogueDefaultEEEEEvvEEEEvNT_6ParamsE,@function
        .size           _ZN7cutlass13device_kernelINS_4conv6kernel13ConvUniversalINS1_16ConvProblemShapeILNS1_8OperatorE1ELi3EEENS1_10collective14CollectiveConvINS1_46MainloopSm90TmaGmmaWarpSpecializedImplicitGemmILS5_1ELi9ELi3EN4cute5tupleIJNSA_1CILi1EEESD_SD_EEENS1_36KernelImplicitTmaWarpSpecializedSm90ELi1EEENSB_IJNSC_ILi256EEENSC_ILi128EEENSB_IJNSC_ILi32EEEEEEEEENS_6half_tESM_NSA_8TiledMMAINSA_8MMA_AtomIJNSA_4SM904GMMA26MMA_64x128x16_F32F16F16_SSILNSQ_5MajorE0ELSS_1ELNSQ_7ScaleInE1ELST_1EEEEEENSA_6LayoutISE_NSB_IJNSC_ILi0EEESX_SX_EEEEENSB_IJNSA_10UnderscoreES10_S10_EEEEENS7_6detail26Sm90ImplicitGemmTileTraitsINSA_20SM90_TMA_LOAD_IM2COLENSA_14ComposedLayoutINSA_7SwizzleILi2ELi4ELi3EEENSA_18smem_ptr_flag_bitsILi16EEENSW_INSB_IJNSB_IJNSC_ILi8EEESJ_EEENSB_IJSJ_SD_EEENSB_IJSD_NSC_ILi9EEEEEEEEENSB_IJNSB_IJSJ_SH_EEENSB_IJSD_SX_EEENSB_IJSX_NSC_ILi8192EEEEEEEEEEEEEvEENS14_INSA_13SM90_TMA_LOADENS16_INS17_ILi3ELi4ELi3EEES1A_NSW_INSB_IJNSB_IJNSC_ILi64EEENSC_ILi2EEEEEENSB_IJS1B_NSC_ILi4EEEEEES1F_EEENSB_IJNSB_IJSD_NSC_ILi2048EEEEEENSB_IJS1R_NSC_ILi512EEEEEENSB_IJSX_NSC_ILi4096EEEEEEEEEEEEEvEEEENS_8epilogue10collective6detail29Sm90TmaWarpSpecializedAdapterINS29_15DefaultEpilogueISM_NSB_IJNSB_IJllllEEESD_SX_EEES2E_NS28_6thread17LinearCombinationISM_Li1EffLNS2F_9ScaleType4KindE0ELNS_15FloatRoundStyleE2ESM_EENS_4gemm15EpilogueDefaultEEEEEvvEEEEvNT_6ParamsE,(.L_x_541 - _ZN7cutlass13device_kernelINS_4conv6kernel13ConvUniversalINS1_16ConvProblemShapeILNS1_8OperatorE1ELi3EEENS1_10collective14CollectiveConvINS1_46MainloopSm90TmaGmmaWarpSpecializedImplicitGemmILS5_1ELi9ELi3EN4cute5tupleIJNSA_1CILi1EEESD_SD_EEENS1_36KernelImplicitTmaWarpSpecializedSm90ELi1EEENSB_IJNSC_ILi256EEENSC_ILi128EEENSB_IJNSC_ILi32EEEEEEEEENS_6half_tESM_NSA_8TiledMMAINSA_8MMA_AtomIJNSA_4SM904GMMA26MMA_64x128x16_F32F16F16_SSILNSQ_5MajorE0ELSS_1ELNSQ_7ScaleInE1ELST_1EEEEEENSA_6LayoutISE_NSB_IJNSC_ILi0EEESX_SX_EEEEENSB_IJNSA_10UnderscoreES10_S10_EEEEENS7_6detail26Sm90ImplicitGemmTileTraitsINSA_20SM90_TMA_LOAD_IM2COLENSA_14ComposedLayoutINSA_7SwizzleILi2ELi4ELi3EEENSA_18smem_ptr_flag_bitsILi16EEENSW_INSB_IJNSB_IJNSC_ILi8EEESJ_EEENSB_IJSJ_SD_EEENSB_IJSD_NSC_ILi9EEEEEEEEENSB_IJNSB_IJSJ_SH_EEENSB_IJSD_SX_EEENSB_IJSX_NSC_ILi8192EEEEEEEEEEEEEvEENS14_INSA_13SM90_TMA_LOADENS16_INS17_ILi3ELi4ELi3EEES1A_NSW_INSB_IJNSB_IJNSC_ILi64EEENSC_ILi2EEEEEENSB_IJS1B_NSC_ILi4EEEEEES1F_EEENSB_IJNSB_IJSD_NSC_ILi2048EEEEEENSB_IJS1R_NSC_ILi512EEEEEENSB_IJSX_NSC_ILi4096EEEEEEEEEEEEEvEEEENS_8epilogue10collective6detail29Sm90TmaWarpSpecializedAdapterINS29_15DefaultEpilogueISM_NSB_IJNSB_IJllllEEESD_SX_EEES2E_NS28_6thread17LinearCombinationISM_Li1EffLNS2F_9ScaleType4KindE0ELNS_15FloatRoundStyleE2ESM_EENS_4gemm15EpilogueDefaultEEEEEvvEEEEvNT_6ParamsE)
        .other          _ZN7cutlass13device_kernelINS_4conv6kernel13ConvUniversalINS1_16ConvProblemShapeILNS1_8OperatorE1ELi3EEENS1_10collective14CollectiveConvINS1_46MainloopSm90TmaGmmaWarpSpecializedImplicitGemmILS5_1ELi9ELi3EN4cute5tupleIJNSA_1CILi1EEESD_SD_EEENS1_36KernelImplicitTmaWarpSpecializedSm90ELi1EEENSB_IJNSC_ILi256EEENSC_ILi128EEENSB_IJNSC_ILi32EEEEEEEEENS_6half_tESM_NSA_8TiledMMAINSA_8MMA_AtomIJNSA_4SM904GMMA26MMA_64x128x16_F32F16F16_SSILNSQ_5MajorE0ELSS_1ELNSQ_7ScaleInE1ELST_1EEEEEENSA_6LayoutISE_NSB_IJNSC_ILi0EEESX_SX_EEEEENSB_IJNSA_10UnderscoreES10_S10_EEEEENS7_6detail26Sm90ImplicitGemmTileTraitsINSA_20SM90_TMA_LOAD_IM2COLENSA_14ComposedLayoutINSA_7SwizzleILi2ELi4ELi3EEENSA_18smem_ptr_flag_bitsILi16EEENSW_INSB_IJNSB_IJNSC_ILi8EEESJ_EEENSB_IJSJ_SD_EEENSB_IJSD_NSC_ILi9EEEEEEEEENSB_IJNSB_IJSJ_SH_EEENSB_IJSD_SX_EEENSB_IJSX_NSC_ILi8192EEEEEEEEEEEEEvEENS14_INSA_13SM90_TMA_LOADENS16_INS17_ILi3ELi4ELi3EEES1A_NSW_INSB_IJNSB_IJNSC_ILi64EEENSC_ILi2EEEEEENSB_IJS1B_NSC_ILi4EEEEEES1F_EEENSB_IJNSB_IJSD_NSC_ILi2048EEEEEENSB_IJS1R_NSC_ILi512EEEEEENSB_IJSX_NSC_ILi4096EEEEEEEEEEEEEvEEEENS_8epilogue10collective6detail29Sm90TmaWarpSpecializedAdapterINS29_15DefaultEpilogueISM_NSB_IJNSB_IJllllEEESD_SX_EEES2E_NS28_6thread17LinearCombinationISM_Li1EffLNS2F_9ScaleType4KindE0ELNS_15FloatRoundStyleE2ESM_EENS_4gemm15EpilogueDefaultEEEEEvvEEEEvNT_6ParamsE,@"STO_CUDA_ENTRY STV_DEFAULT"
_ZN7cutlass13device_kernelINS_4conv6kernel13ConvUniversalINS1_16ConvProblemShapeILNS1_8OperatorE1ELi3EEENS1_10collective14CollectiveConvINS1_46MainloopSm90TmaGmmaWarpSpecializedImplicitGemmILS5_1ELi9ELi3EN4cute5tupleIJNSA_1CILi1EEESD_SD_EEENS1_36KernelImplicitTmaWarpSpecializedSm90ELi1EEENSB_IJNSC_ILi256EEENSC_ILi128EEENSB_IJNSC_ILi32EEEEEEEEENS_6half_tESM_NSA_8TiledMMAINSA_8MMA_AtomIJNSA_4SM904GMMA26MMA_64x128x16_F32F16F16_SSILNSQ_5MajorE0ELSS_1ELNSQ_7ScaleInE1ELST_1EEEEEENSA_6LayoutISE_NSB_IJNSC_ILi0EEESX_SX_EEEEENSB_IJNSA_10UnderscoreES10_S10_EEEEENS7_6detail26Sm90ImplicitGemmTileTraitsINSA_20SM90_TMA_LOAD_IM2COLENSA_14ComposedLayoutINSA_7SwizzleILi2ELi4ELi3EEENSA_18smem_ptr_flag_bitsILi16EEENSW_INSB_IJNSB_IJNSC_ILi8EEESJ_EEENSB_IJSJ_SD_EEENSB_IJSD_NSC_ILi9EEEEEEEEENSB_IJNSB_IJSJ_SH_EEENSB_IJSD_SX_EEENSB_IJSX_NSC_ILi8192EEEEEEEEEEEEEvEENS14_INSA_13SM90_TMA_LOADENS16_INS17_ILi3ELi4ELi3EEES1A_NSW_INSB_IJNSB_IJNSC_ILi64EEENSC_ILi2EEEEEENSB_IJS1B_NSC_ILi4EEEEEES1F_EEENSB_IJNSB_IJSD_NSC_ILi2048EEEEEENSB_IJS1R_NSC_ILi512EEEEEENSB_IJSX_NSC_ILi4096EEEEEEEEEEEEEvEEEENS_8epilogue10collective6detail29Sm90TmaWarpSpecializedAdapterINS29_15DefaultEpilogueISM_NSB_IJNSB_IJllllEEESD_SX_EEES2E_NS28_6thread17LinearCombinationISM_Li1EffLNS2F_9ScaleType4KindE0ELNS_15FloatRoundStyleE2ESM_EENS_4gemm15EpilogueDefaultEEEEEvvEEEEvNT_6ParamsE:
[----:B------:R-:W0:Y:S01]  /*0000*/  LDC R1, c[0x0][0x28] ;  /* 0x00000a00ff017b82 */ /* 0x000e220000000800 */
[----:B------:R-:W1:Y:S01]  /*0010*/  S2R R7, SR_TID.X ;  /* 0x0000000000077919 */ /* 0x000e620000002100 */
[----:B------:R-:W-:Y:S01]  /*0020*/  ELECT P0, URZ, PT ;  /* 0x00000000003f782f */ /* 0x000fe20003800000 */
[----:B------:R-:W-:Y:S01]  /*0030*/  BSSY B0, `(.L_x_0) ;  /* 0x0000015000007945 */ /* 0x000fe20003800000 */
[----:B0-----:R-:W-:Y:S01]  /*0040*/  VIADD R1, R1, 0xfffffd90 ;  /* 0xfffffd9001017836 */ /* 0x001fe20000000000 */
[----:B-1----:R-:W-:-:S05]  /*0050*/  SHF.R.U32.HI R0, RZ, 0x5, R7 ;  /* 0x00000005ff007819 */ /* 0x002fca0000011607 */
[----:B------:R-:W0:Y:S02]  /*0060*/  SHFL.IDX PT, R2, R0, RZ, 0x1f ;  /* 0x00001fff00027589 */ /* 0x000e2400000e0000 */
[----:B0-----:R-:W-:Y:S02]  /*0070*/  R2UR UR4, R2 ;  /* 0x00000000020472ca */ /* 0x001fe400000e0000 */
[----:B------:R-:W-:-:S06]  /*0080*/  SHF.R.U32.HI R2, RZ, 0x7, R7 ;  /* 0x00000007ff027819 */ /* 0x000fcc0000011607 */
[----:B------:R-:W0:Y:S05]  /*0090*/  SHFL.IDX PT, R2, R2, RZ, 0x1f ;  /* 0x00001fff02027589 */ /* 0x000e2a00000e0000 */
[----:B------:R-:W-:Y:S02]  /*00a0*/  USHF.R.S32.HI UR5, URZ, 0x1f, UR4 ;  /* 0x0000001f3f057899 */ /* 0x000fe40008011404 */
[----:B------:R-:W-:Y:S02]  /*00b0*/  ISETP.NE.OR P0, PT, RZ, UR4, !P0 ;  /* 0x00000004ff007c0c */ /* 0x000fe4000c705670 */
[----:B------:R-:W-:-:S04]  /*00c0*/  ULEA.HI UR5, UR5, UR4, URZ, 0x2 ;  /* 0x0000000405057291 */ /* 0x000fc8000f8f103f */
[----:B------:R-:W-:-:S04]  /*00d0*/  ULOP3.LUT UR5, UR5, 0xfffffffc, URZ, 0xc0, !UPT ;  /* 0xfffffffc05057892 */ /* 0x000fc8000f8ec03f */
[----:B------:R-:W-:-:S03]  /*00e0*/  UIADD3 UR7, UR4, -UR5, URZ ;  /* 0x8000000504077290 */ /* 0x000fc6000fffe03f */
[----:B------:R-:W-:Y:S09]  /*00f0*/  @P0 BRA `(.L_x_1) ;  /* 0x0000000000200947 */ /* 0x000ff20003800000 */
[----:B------:R-:W-:Y:S02]  /*0100*/  ULDC.64 UR4, c[0x0][0x198] ;  /* 0x0000660000047ab9 */ /* 0x000fe40000000a00 */
[----:B------:R-:W-:Y:S02]  /*0110*/  UIADD3 UR8, UP0, UR4, 0xf0, URZ ;  /* 0x000000f004087890 */ /* 0x000fe4000ff1e03f */
[----:B------:R-:W-:Y:S02]  /*0120*/  UIADD3 UR4, UP1, UR4, 0x270, URZ ;  /* 0x0000027004047890 */ /* 0x000fe4000ff3e03f */
[----:B------:R-:W-:Y:S02]  /*0130*/  UIADD3.X UR9, URZ, UR5, URZ, UP0, !UPT ;  /* 0x000000053f097290 */ /* 0x000fe400087fe43f */
[----:B------:R-:W-:-:S07]  /*0140*/  UIADD3.X UR5, URZ, UR5, URZ, UP1, !UPT ;  /* 0x000000053f057290 */ /* 0x000fce0008ffe43f */
[----:B------:R1:W-:Y:S02]  /*0150*/  UTMACCTL.PF [UR8] ;  /* 0x00000000080079b9 */ /* 0x0003e40008040000 */
[----:B------:R1:W-:Y:S02]  /*0160*/  UTMACCTL.PF [UR4] ;  /* 0x00000000040079b9 */ /* 0x0003e40008040000 */
[----:B-1----:R-:W-:Y:S01]  /*0170*/  NOP ;  /* 0x0000000000007918 */ /* 0x002fe20000000000 */
.L_x_1:
[----:B------:R-:W-:Y:S05]  /*0180*/  BSYNC B0 ;  /* 0x0000000000007941 */ /* 0x000fea0003800000 */
.L_x_0:
[----:B------:R-:W1:Y:S01]  /*0190*/  SHFL.IDX PT, R0, R0, RZ, 0x1f ;  /* 0x00001fff00007589 */ /* 0x000e6200000e0000 */
[----:B0-----:R-:W-:-:S13]  /*01a0*/  R2UR UR11, R2 ;  /* 0x00000000020b72ca */ /* 0x001fda00000e0000 */
[----:B------:R-:W-:Y:S02]  /*01b0*/  ULOP3.LUT UP0, URZ, UR11, UR7, URZ, 0xfc, !UPT ;  /* 0x000000070b3f7292 */ /* 0x000fe4000f80fc3f */
[----:B------:R-:W-:Y:S02]  /*01c0*/  UISETP.NE.AND UP1, UPT, UR11, 0x1, UPT ;  /* 0x000000010b00788c */ /* 0x000fe4000bf25270 */
[----:B------:R-:W-:-:S04]  /*01d0*/  USEL UR6, URZ, 0x1, UP0 ;  /* 0x000000013f067887 */ /* 0x000fc80008000000 */
[----:B------:R-:W-:Y:S01]  /*01e0*/  USEL UR6, UR6, 0x2, UP1 ;  /* 0x0000000206067887 */ /* 0x000fe20008800000 */
[----:B-1----:R-:W-:-:S13]  /*01f0*/  ISETP.NE.AND P0, PT, R0, RZ, PT ;  /* 0x000000ff0000720c */ /* 0x002fda0003f05270 */
[----:B------:R-:W-:Y:S05]  /*0200*/  @P0 BRA `(.L_x_2) ;  /* 0x00000000008c0947 */ /* 0x000fea0003800000 */
[----:B------:R-:W-:Y:S01]  /*0210*/  ELECT P0, URZ, PT ;  /* 0x00000000003f782f */ /* 0x000fe20003800000 */
[----:B------:R-:W-:-:S12]  /*0220*/  BSSY B0, `(.L_x_2) ;  /* 0x0000021000007945 */ /* 0x000fd80003800000 */
[----:B------:R-:W-:Y:S05]  /*0230*/  @!P0 BRA `(.L_x_3) ;  /* 0x00000000007c8947 */ /* 0x000fea0003800000 */
[----:B------:R-:W0:Y:S01]  /*0240*/  S2UR UR10, SR_CgaCtaId ;  /* 0x00000000000a79c3 */ /* 0x000e220000008800 */
[----:B------:R-:W-:Y:S01]  /*0250*/  UMOV UR4, 0x400 ;  /* 0x0000040000047882 */ /* 0x000fe20000000000 */
[----:B------:R-:W-:Y:S01]  /*0260*/  UMOV UR5, 0x1 ;  /* 0x0000000100057882 */ /* 0x000fe20000000000 */
[----:B------:R-:W-:Y:S02]  /*0270*/  UMOV UR8, 0x80 ;  /* 0x0000008000087882 */ /* 0x000fe40000000000 */
[----:B------:R-:W-:-:S04]  /*0280*/  UIADD3 UR8, -UR8, 0x100000, URZ ;  /* 0x0010000008087890 */ /* 0x000fc8000fffe13f */
[----:B------:R-:W-:Y:S02]  /*0290*/  USHF.L.U32 UR9, UR8, 0xb, URZ ;  /* 0x0000000b08097899 */ /* 0x000fe4000800063f */
[----:B------:R-:W-:Y:S02]  /*02a0*/  USHF.L.U32 UR8, UR8, 0x1, URZ ;  /* 0x0000000108087899 */ /* 0x000fe4000800063f */
[----:B0-----:R-:W-:Y:S02]  /*02b0*/  ULEA UR10, UR10, UR4, 0x18 ;  /* 0x000000040a0a7291 */ /* 0x001fe4000f8ec03f */
[----:B------:R-:W-:-:S04]  /*02c0*/  UIADD3 UR4, -UR5, 0x100000, URZ ;  /* 0x0010000005047890 */ /* 0x000fc8000fffe13f */
[----:B------:R-:W-:Y:S02]  /*02d0*/  USHF.L.U32 UR5, UR4, 0xb, URZ ;  /* 0x0000000b04057899 */ /* 0x000fe4000800063f */
[----:B------:R-:W-:Y:S01]  /*02e0*/  USHF.L.U32 UR4, UR4, 0x1, URZ ;  /* 0x0000000104047899 */ /* 0x000fe2000800063f */
[----:B------:R-:W0:Y:S11]  /*02f0*/  FENCE.VIEW.ASYNC.S ;  /* 0x00000000000073c6 */ /* 0x000e360000000000 */
[----:B0-----:R0:W1:Y:S01]  /*0300*/  SYNCS.EXCH.64 URZ, [UR10+0x36000], UR4 ;  /* 0x036000040a3f75b2 */ /* 0x0010620008000100 */
[----:B------:R0:W2:Y:S01]  /*0310*/  SYNCS.EXCH.64 URZ, [UR10+0x36048], UR8 ;  /* 0x036048080a3f75b2 */ /* 0x0000a20008000100 */
[----:B------:R0:W3:Y:S01]  /*0320*/  SYNCS.EXCH.64 URZ, [UR10+0x36008], UR4 ;  /* 0x036008040a3f75b2 */ /* 0x0000e20008000100 */
[----:B------:R0:W4:Y:S01]  /*0330*/  SYNCS.EXCH.64 URZ, [UR10+0x36050], UR8 ;  /* 0x036050080a3f75b2 */ /* 0x0001220008000100 */
[----:B------:R0:W0:Y:S01]  /*0340*/  SYNCS.EXCH.64 URZ, [UR10+0x36010], UR4 ;  /* 0x036010040a3f75b2 */ /* 0x0000220008000100 */
        /* <DEDUP_REMOVED lines=13> */
[----:B------:R-:W-:Y:S01]  /*0420*/  NOP ;  /* 0x0000000000007918 */ /* 0x000fe20000000000 */
.L_x_3:
[----:B0-----:R-:W-:Y:S05]  /*0430*/  BSYNC B0 ;  /* 0x0000000000007941 */ /* 0x001fea0003800000 */
.L_x_2:
[----:B------:R-:W-:Y:S01]  /*0440*/  ULDC.64 UR4, c[0x0][0x618] ;  /* 0x0001860000047ab9 */ /* 0x000fe20000000a00 */
[----:B------:R-:W-:Y:S01]  /*0450*/  SHF.R.S32.HI R0, RZ, 0x1f, R7 ;  /* 0x0000001fff007819 */ /* 0x000fe20000011407 */
[----:B------:R-:W-:Y:S01]  /*0460*/  NOP ;  /* 0x0000000000007918 */ /* 0x000fe20000000000 */
[----:B------:R-:W-:Y:S01]  /*0470*/  ISETP.NE.U32.AND P0, PT, RZ, UR4, PT ;  /* 0x00000004ff007c0c */ /* 0x000fe2000bf05070 */
[----:B------:R-:W-:Y:S01]  /*0480*/  NOP ;  /* 0x0000000000007918 */ /* 0x000fe20000000000 */
[----:B------:R-:W-:Y:S01]  /*0490*/  LEA.HI R0, R0, R7, RZ, 0x7 ;  /* 0x0000000700007211 */ /* 0x000fe200078f38ff */
[----:B------:R-:W-:Y:S01]  /*04a0*/  ULDC.64 UR14, c[0x0][0x208] ;  /* 0x00008200000e7ab9 */ /* 0x000fe20000000a00 */
[----:B-1234-:R-:W-:Y:S01]  /*04b0*/  BAR.SYNC.DEFER_BLOCKING 0x0 ;  /* 0x0000000000007b1d */ /* 0x01efe20000010000 */
[----:B------:R-:W-:Y:S02]  /*04c0*/  ISETP.NE.AND.EX P0, PT, RZ, UR5, PT, P0 ;  /* 0x00000005ff007c0c */ /* 0x000fe4000bf05300 */
[----:B------:R-:W-:-:S05]  /*04d0*/  LOP3.LUT R0, R0, 0xffffff80, RZ, 0xc0, !PT ;  /* 0xffffff8000007812 */ /* 0x000fca00078ec0ff */
[----:B------:R-:W-:-:S06]  /*04e0*/  IMAD.IADD R5, R7, 0x1, -R0 ;  /* 0x0000000107057824 */ /* 0x000fcc00078e0a00 */
[----:B------:R-:W-:Y:S05]  /*04f0*/  @!P0 BRA `(.L_x_4) ;  /* 0x0000000000208947 */ /* 0x000fea0003800000 */
[----:B------:R-:W0:Y:S02]  /*0500*/  LDC.64 R2, c[0x0][0x618] ;  /* 0x00018600ff027b82 */ /* 0x000e240000000a00 */
[----:B0-----:R-:W2:Y:S02]  /*0510*/  LDG.E.64 R2, desc[UR14][R2.64] ;  /* 0x0000000e02027981 */ /* 0x001ea4000c1e1b00 */
[----:B--2---:R-:W-:-:S04]  /*0520*/  ISETP.NE.U32.AND P0, PT, R2, RZ, PT ;  /* 0x000000ff0200720c */ /* 0x004fc80003f05070 */
[----:B------:R-:W-:-:S13]  /*0530*/  ISETP.NE.AND.EX P0, PT, R3, RZ, PT, P0 ;  /* 0x000000ff0300720c */ /* 0x000fda0003f05300 */
[----:B------:R-:W-:Y:S05]  /*0540*/  @!P0 BRA `(.L_x_4) ;  /* 0x00000000000c8947 */ /* 0x000fea0003800000 */
[----:B------:R-:W2:Y:S02]  /*0550*/  LD.E R2, desc[UR14][R2.64] ;  /* 0x0000000e02027980 */ /* 0x000ea4000c101900 */
[----:B--2---:R-:W-:Y:S01]  /*0560*/  R2UR UR13, R2 ;  /* 0x00000000020d72ca */ /* 0x004fe200000e0000 */
[----:B------:R-:W-:-:S14]  /*0570*/  BRA `(.L_x_5) ;  /* 0x0000000000247947 */ /* 0x000fdc0003800000 */
.L_x_4:
[----:B------:R-:W-:Y:S02]  /*0580*/  ULDC.64 UR4, c[0x0][0x608] ;  /* 0x0001820000047ab9 */ /* 0x000fe40000000a00 */
[----:B------:R-:W-:-:S04]  /*0590*/  ISETP.NE.U32.AND P0, PT, RZ, UR4, PT ;  /* 0x00000004ff007c0c */ /* 0x000fc8000bf05070 */
[----:B------:R-:W-:-:S13]  /*05a0*/  ISETP.NE.AND.EX P0, PT, RZ, UR5, PT, P0 ;  /* 0x00000005ff007c0c */ /* 0x000fda000bf05300 */
[----:B------:R-:W-:Y:S05]  /*05b0*/  @!P0 BRA `(.L_x_6) ;  /* 0x0000000000108947 */ /* 0x000fea0003800000 */
[----:B------:R-:W0:Y:S02]  /*05c0*/  LDC.64 R2, c[0x0][0x608] ;  /* 0x00018200ff027b82 */ /* 0x000e240000000a00 */
[----:B0-----:R-:W2:Y:S02]  /*05d0*/  LDG.E R2, desc[UR14][R2.64] ;  /* 0x0000000e02027981 */ /* 0x001ea4000c1e1900 */
[----:B--2---:R-:W-:Y:S01]  /*05e0*/  R2UR UR13, R2 ;  /* 0x00000000020d72ca */ /* 0x004fe200000e0000 */
[----:B------:R-:W-:-:S14]  /*05f0*/  BRA `(.L_x_5) ;  /* 0x0000000000047947 */ /* 0x000fdc0003800000 */
.L_x_6:
[----:B------:R-:W-:-:S05]  /*0600*/  ULDC UR13, c[0x0][0x600] ;  /* 0x00018000000d7ab9 */ /* 0x000fca0000000800 */
.L_x_5:
[----:B------:R-:W-:Y:S02]  /*0610*/  ULDC.64 UR4, c[0x0][0x620] ;  /* 0x0001880000047ab9 */ /* 0x000fe40000000a00 */
[----:B------:R-:W-:-:S04]  /*0620*/  ISETP.NE.U32.AND P0, PT, RZ, UR4, PT ;  /* 0x00000004ff007c0c */ /* 0x000fc8000bf05070 */
[----:B------:R-:W-:-:S13]  /*0630*/  ISETP.NE.AND.EX P0, PT, RZ, UR5, PT, P0 ;  /* 0x00000005ff007c0c */ /* 0x000fda000bf05300 */
        /* <DEDUP_REMOVED lines=9> */
.L_x_7:
        /* <DEDUP_REMOVED lines=8> */
.L_x_9:
[----:B------:R-:W-:-:S05]  /*0750*/  ULDC UR16, c[0x0][0x604] ;  /* 0x0001810000107ab9 */ /* 0x000fca0000000800 */
.L_x_8:
[----:B------:R-:W-:Y:S01]  /*0760*/  ULDC UR4, c[0x0][0x3dc] ;  /* 0x0000f70000047ab9 */ /* 0x000fe20000000800 */
[----:B------:R-:W-:Y:S01]  /*0770*/  ISETP.NE.AND P0, PT, RZ, UR11, PT ;  /* 0x0000000bff007c0c */ /* 0x000fe2000bf05270 */
[----:B------:R-:W-:Y:S01]  /*0780*/  UIADD3 UR4, UR4, 0x1f, URZ ;  /* 0x0000001f04047890 */ /* 0x000fe2000fffe03f */
[----:B------:R-:W-:-:S03]  /*0790*/  ULDC.64 UR8, c[0x0][0x3e0] ;  /* 0x0000f80000087ab9 */ /* 0x000fc60000000a00 */
[----:B------:R-:W-:Y:S02]  /*07a0*/  USHF.R.S32.HI UR5, URZ, 0x1f, UR4 ;  /* 0x0000001f3f057899 */ /* 0x000fe40008011404 */
[----:B------:R-:W-:Y:S02]  /*07b0*/  UIMAD UR8, UR9, UR8, URZ ;  /* 0x00000008090872a4 */ /* 0x000fe4000f8e023f */
[----:B------:R-:W-:-:S03]  /*07c0*/  ULEA.HI UR4, UR5, UR4, URZ, 0x5 ;  /* 0x0000000405047291 */ /* 0x000fc6000f8f283f */
[----:B------:R-:W-:Y:S01]  /*07d0*/  ULDC UR5, c[0x0][0x3e8] ;  /* 0x0000fa0000057ab9 */ /* 0x000fe20000000800 */
[----:B------:R-:W-:Y:S02]  /*07e0*/  USHF.R.S32.HI UR4, URZ, 0x5, UR4 ;  /* 0x000000053f047899 */ /* 0x000fe40008011404 */
[----:B------:R-:W-:-:S04]  /*07f0*/  UIMAD UR5, UR8, UR5, URZ ;  /* 0x00000005080572a4 */ /* 0x000fc8000f8e023f */
[----:B------:R-:W-:Y:S01]  /*0800*/  UIMAD UR5, UR4, UR5, URZ ;  /* 0x00000005040572a4 */ /* 0x000fe2000f8e023f */
[----:B------:R-:W-:Y:S11]  /*0810*/  @!P0 BRA `(.L_x_10) ;  /* 0x00000130005c8947 */ /* 0x000ff60003800000 */
[----:B------:R-:W-:-:S06]  /*0820*/  UISETP.NE.AND UP0, UPT, UR11, 0x1, UPT ;  /* 0x000000010b00788c */ /* 0x000fcc000bf05270 */
[----:B------:R-:W-:-:S13]  /*0830*/  PLOP3.LUT P0, PT, PT, PT, UP0, 0x80, 0x0 ;  /* 0x000000000000781c */ /* 0x000fda0003f0f008 */
[----:B------:R-:W-:Y:S05]  /*0840*/  @P0 EXIT ;  /* 0x000000000000094d */ /* 0x000fea0003800000 */
[----:B------:R0:W-:Y:S01]  /*0850*/  STL [R1], RZ ;  /* 0x000000ff01007387 */ /* 0x0001e20000100800 */
[----:B------:R-:W-:Y:S01]  /*0860*/  UISETP.GE.AND UP0, UPT, UR5, 0x1, UPT ;  /* 0x000000010500788c */ /* 0x000fe2000bf06270 */
[----:B------:R-:W-:Y:S01]  /*0870*/  CS2R R86, SRZ ;  /* 0x0000000000567805 */ /* 0x000fe2000001ff00 */
[----:B------:R-:W-:Y:S01]  /*0880*/  UMOV UR4, URZ ;  /* 0x0000003f00047c82 */ /* 0x000fe20008000000 */
[----:B------:R0:W-:Y:S01]  /*0890*/  STL [R1+0x4], RZ ;  /* 0x000004ff01007387 */ /* 0x0001e20000100800 */
[----:B------:R-:W-:Y:S02]  /*08a0*/  CS2R R152, SRZ ;  /* 0x0000000000987805 */ /* 0x000fe4000001ff00 */
[----:B------:R-:W-:Y:S02]  /*08b0*/  CS2R R154, SRZ ;  /* 0x00000000009a7805 */ /* 0x000fe4000001ff00 */
[----:B------:R-:W-:Y:S01]  /*08c0*/  PLOP3.LUT P0, PT, PT, PT, UP0, 0x80, 0x0 ;  /* 0x000000000000781c */ /* 0x000fe20003f0f008 */
[----:B------:R0:W-:Y:S01]  /*08d0*/  STL [R1+0x8], RZ ;  /* 0x000008ff01007387 */ /* 0x0001e20000100800 */
[----:B------:R-:W-:-:S02]  /*08e0*/  CS2R R156, SRZ ;  /* 0x00000000009c7805 */ /* 0x000fc4000001ff00 */
[----:B------:R-:W-:Y:S02]  /*08f0*/  CS2R R158, SRZ ;  /* 0x00000000009e7805 */ /* 0x000fe4000001ff00 */
[----:B------:R-:W-:Y:S01]  /*0900*/  CS2R R160, SRZ ;  /* 0x0000000000a07805 */ /* 0x000fe2000001ff00 */
[----:B------:R0:W-:Y:S01]  /*0910*/  STL [R1+0xc], RZ ;  /* 0x00000cff01007387 */ /* 0x0001e20000100800 */
[----:B------:R-:W-:Y:S02]  /*0920*/  CS2R R162, SRZ ;  /* 0x0000000000a27805 */ /* 0x000fe4000001ff00 */
[----:B------:R-:W-:Y:S02]  /*0930*/  CS2R R164, SRZ ;  /* 0x0000000000a47805 */ /* 0x000fe4000001ff00 */
[----:B------:R-:W-:Y:S01]  /*0940*/  CS2R R166, SRZ ;  /* 0x0000000000a67805 */ /* 0x000fe2000001ff00 */
        /* <DEDUP_REMOVED lines=116> */
[----:B------:R0:W-:Y:S04]  /*1090*/  STL [R1+0x84], RZ ;  /* 0x000084ff01007387 */ /* 0x0001e80000100800 */
        /* <DEDUP_REMOVED lines=29> */
[----:B------:R0:W-:Y:S01]  /*1270*/  STL [R1+0xfc], RZ ;  /* 0x0000fcff01007387 */ /* 0x0001e20000100800 */
[----:B------:R-:W-:Y:S05]  /*1280*/  @!P0 BRA `(.L_x_11) ;  /* 0x0000000c00f88947 */ /* 0x000fea0003800000 */
[----:B------:R-:W-:-:S04]  /*1290*/  ULOP3.LUT UR4, UR6, 0x1, URZ, 0xfc, !UPT ;  /* 0x0000000106047892 */ /* 0x000fc8000f8efc3f */
[----:B------:R-:W-:-:S06]  /*12a0*/  UISETP.NE.AND UP0, UPT, UR4, 0x3, UPT ;  /* 0x000000030400788c */ /* 0x000fcc000bf05270 */
[----:B------:R-:W-:-:S13]  /*12b0*/  PLOP3.LUT P1, PT, PT, PT, UP0, 0x80, 0x0 ;  /* 0x000000000000781c */ /* 0x000fda0003f2f008 */
[----:B------:R-:W-:Y:S05]  /*12c0*/  @!P1 BRA `(.L_x_12) ;  /* 0x0000000000049947 */ /* 0x000fea0003800000 */
[----:B------:R-:W-:Y:S01]  /*12d0*/  BPT.TRAP 0x1 ;  /* 0x000000040000795c */ /* 0x000fe20000300000 */
.L_x_12:
[----:B------:R-:W1:Y:S01]  /*12e0*/  S2UR UR7, SR_CgaCtaId ;  /* 0x00000000000779c3 */ /* 0x000e620000008800 */
[----:B------:R-:W-:Y:S01]  /*12f0*/  SHF.L.U32 R0, RZ, 0x1f, RZ ;  /* 0x0000001fff007819 */ /* 0x000fe200000006ff */
[----:B------:R-:W-:Y:S02]  /*1300*/  UMOV UR4, 0x400 ;  /* 0x0000040000047882 */ /* 0x000fe40000000000 */
[----:B-1----:R-:W-:-:S12]  /*1310*/  ULEA UR4, UR7, UR4, 0x18 ;  /* 0x0000000407047291 */ /* 0x002fd8000f8ec03f */
.L_x_13:
[----:B-1----:R-:W-:-:S04]  /*1320*/  IMAD.U32 R3, RZ, RZ, UR4 ;  /* 0x00000004ff037e24 */ /* 0x002fc8000f8e00ff */
[----:B------:R1:W2:Y:S03]  /*1330*/  SYNCS.PHASECHK.TRANS64.TRYWAIT P1, [R3+URZ+0x36000], R0 ;  /* 0x03600000030075a7 */ /* 0x0002a6000802017f */
[----:B--2---:R-:W-:Y:S05]  /*1340*/  @!P1 NANOSLEEP.SYNCS 0x989680 ;  /* 0x009896800000995d */ /* 0x004fea0003900000 */
[----:B------:R-:W2:Y:S02]  /*1350*/  @!P1 SYNCS.PHASECHK.TRANS64 P1, [R3+URZ+0x36000], R0 ;  /* 0x03600000030095a7 */ /* 0x000ea4000802007f */
[----:B--2---:R-:W-:Y:S05]  /*1360*/  @!P1 BRA `(.L_x_13) ;  /* 0xfffffffc00ec9947 */ /* 0x004fea000383ffff */
[----:B------:R-:W-:Y:S01]  /*1370*/  UIADD3 UR7, UR4, 0x24000, URZ ;  /* 0x0002400004077890 */ /* 0x000fe2000fffe03f */
[----:B------:R-:W-:Y:S01]  /*1380*/  WARPGROUP.ARRIVE ;  /* 0x00000000000079c5 */ /* 0x000fe20000000000 */
[----:B------:R-:W-:Y:S02]  /*1390*/  USHF.R.U32.HI UR4, URZ, 0x4, UR4 ;  /* 0x000000043f047899 */ /* 0x000fe40008011604 */
[----:B------:R-:W-:Y:S02]  /*13a0*/  USHF.R.U32.HI UR7, URZ, 0x4, UR7 ;  /* 0x000000043f077899 */ /* 0x000fe40008011607 */
[----:B------:R-:W-:Y:S02]  /*13b0*/  ULOP3.LUT UR4, UR4, 0x3fff, URZ, 0xc0, !UPT ;  /* 0x00003fff04047892 */ /* 0x000fe4000f8ec03f */
[----:B------:R-:W-:Y:S02]  /*13c0*/  ULOP3.LUT UR7, UR7, 0x3fff, URZ, 0xc0, !UPT ;  /* 0x00003fff07077892 */ /* 0x000fe4000f8ec03f */
[----:B------:R-:W-:-:S02]  /*13d0*/  ULOP3.LUT UR4, UR4, 0x10000, URZ, 0xfc, !UPT ;  /* 0x0001000004047892 */ /* 0x000fc4000f8efc3f */
[----:B------:R-:W-:Y:S01]  /*13e0*/  ULOP3.LUT UR7, UR7, 0x1000000, URZ, 0xfc, !UPT ;  /* 0x0100000007077892 */ /* 0x000fe2000f8efc3f */
[----:B------:R-:W-:Y:S01]  /*13f0*/  UMOV UR9, 0x80000020 ;  /* 0x8000002000097882 */ /* 0x000fe20000000000 */
[----:B------:R-:W-:-:S03]  /*1400*/  UMOV UR11, 0x40000040 ;  /* 0x40000040000b7882 */ /* 0x000fc60000000000 */
[----:B------:R-:W-:Y:S02]  /*1410*/  UMOV UR8, UR4 ;  /* 0x0000000400087c82 */ /* 0x000fe40008000000 */
[----:B------:R-:W-:Y:S02]  /*1420*/  UMOV UR10, UR7 ;  /* 0x00000007000a7c82 */ /* 0x000fe40008000000 */
[----:B------:R-:W-:Y:S01]  /*1430*/  HGMMA.64x128x16.F32 R68, gdesc[UR8].tnspB, RZ, !UPT, gsb0 ;  /* 0x41e00000084479f0 */ /* 0x000fe2000c0008ff */
[----:B------:R-:W-:Y:S01]  /*1440*/  UIADD3 UR8, UR4, 0x100, URZ ;  /* 0x0000010004087890 */ /* 0x000fe2000fffe03f */
[----:B------:R-:W-:Y:S01]  /*1450*/  UMOV UR9, 0x80000020 ;  /* 0x8000002000097882 */ /* 0x000fe20000000000 */
[----:B------:R-:W-:Y:S02]  /*1460*/  WARPGROUP.DEPBAR.LE gsb0, 0x0 ;  /* 0x00008000000079c5 */ /* 0x000fe40000010000 */
[----:B------:R-:W-:Y:S01]  /*1470*/  WARPGROUP.ARRIVE ;  /* 0x00000000000079c5 */ /* 0x000fe20000000000 */
[----:B------:R-:W-:Y:S01]  /*1480*/  IMAD.MOV.U32 R45, RZ, RZ, R88 ;  /* 0x000000ffff2d7224 */ /* 0x000fe200078e0058 */
[----:B------:R-:W-:Y:S01]  /*1490*/  MOV R42, R91 ;  /* 0x0000005b002a7202 */ /* 0x000fe20000000f00 */
[----:B------:R-:W-:Y:S01]  /*14a0*/  IMAD.MOV.U32 R44, RZ, RZ, R89 ;  /* 0x000000ffff2c7224 */ /* 0x000fe200078e0059 */
[----:B------:R-:W-:Y:S01]  /*14b0*/  MOV R33, R100 ;  /* 0x0000006400217202 */ /* 0x000fe20000000f00 */
[----:B------:R-:W-:-:S02]  /*14c0*/  IMAD.MOV.U32 R43, RZ, RZ, R90 ;  /* 0x000000ffff2b7224 */ /* 0x000fc400078e005a */
[----:B------:R-:W-:Y:S01]  /*14d0*/  HGMMA.64x128x16.F32 R152, gdesc[UR8].tnspB, RZ, !UPT, gsb0 ;  /* 0x41e00000089879f0 */ /* 0x000fe2000c0008ff */
[----:B------:R-:W-:Y:S01]  /*14e0*/  UIADD3 UR8, UR4, 0x200, URZ ;  /* 0x0000020004087890 */ /* 0x000fe2000fffe03f */
[----:B------:R-:W-:Y:S01]  /*14f0*/  IMAD.MOV.U32 R41, RZ, RZ, R92 ;  /* 0x000000ffff297224 */ /* 0x000fe200078e005c */
[----:B------:R-:W-:Y:S01]  /*1500*/  MOV R24, R109 ;  /* 0x0000006d00187202 */ /* 0x000fe20000000f00 */
[----:B------:R-:W-:Y:S01]  /*1510*/  IMAD.MOV.U32 R40, RZ, RZ, R93 ;  /* 0x000000ffff287224 */ /* 0x000fe200078e005d */
[----:B------:R-:W-:Y:S01]  /*1520*/  MOV R15, R118 ;  /* 0x00000076000f7202 */ /* 0x000fe20000000f00 */
[----:B------:R-:W-:Y:S01]  /*1530*/  IMAD.MOV.U32 R39, RZ, RZ, R94 ;  /* 0x000000ffff277224 */ /* 0x000fe200078e005e */
[----:B------:R-:W-:Y:S01]  /*1540*/  MOV R6, R127 ;  /* 0x0000007f00067202 */ /* 0x000fe20000000f00 */
[----:B------:R-:W-:Y:S01]  /*1550*/  IMAD.MOV.U32 R38, RZ, RZ, R95 ;  /* 0x000000ffff267224 */ /* 0x000fe200078e005f */
[----:B------:R-:W-:Y:S01]  /*1560*/  UMOV UR9, 0x80000020 ;  /* 0x8000002000097882 */ /* 0x000fe20000000000 */
[----:B------:R-:W-:Y:S01]  /*1570*/  IMAD.MOV.U32 R37, RZ, RZ, R96 ;  /* 0x000000ffff257224 */ /* 0x000fe200078e0060 */
[----:B------:R-:W-:Y:S01]  /*1580*/  MOV R60, R73 ;  /* 0x00000049003c7202 */ /* 0x000fe20000000f00 */
[----:B------:R-:W-:Y:S01]  /*1590*/  IMAD.MOV.U32 R36, RZ, RZ, R97 ;  /* 0x000000ffff247224 */ /* 0x000fe200078e0061 */
[----:B------:R-:W-:Y:S01]  /*15a0*/  MOV R51, R82 ;  /* 0x0000005200337202 */ /* 0x000fe20000000f00 */
[----:B------:R-:W-:-:S02]  /*15b0*/  IMAD.MOV.U32 R35, RZ, RZ, R98 ;  /* 0x000000ffff237224 */ /* 0x000fc400078e0062 */
[----:B------:R-:W-:Y:S01]  /*15c0*/  IMAD.MOV.U32 R34, RZ, RZ, R99 ;  /* 0x000000ffff227224 */ /* 0x000fe200078e0063 */
[----:B------:R-:W-:Y:S01]  /*15d0*/  MOV R217, R36 ;  /* 0x0000002400d97202 */ /* 0x000fe20000000f00 */
[----:B------:R-:W-:Y:S02]  /*15e0*/  IMAD.MOV.U32 R32, RZ, RZ, R101 ;  /* 0x000000ffff207224 */ /* 0x000fe400078e0065 */
[----:B------:R-:W-:Y:S02]  /*15f0*/  IMAD.MOV.U32 R31, RZ, RZ, R102 ;  /* 0x000000ffff1f7224 */ /* 0x000fe400078e0066 */
[----:B------:R-:W-:Y:S02]  /*1600*/  IMAD.MOV.U32 R30, RZ, RZ, R103 ;  /* 0x000000ffff1e7224 */ /* 0x000fe400078e0067 */
[----:B------:R-:W-:Y:S02]  /*1610*/  IMAD.MOV.U32 R29, RZ, RZ, R104 ;  /* 0x000000ffff1d7224 */ /* 0x000fe400078e0068 */
[----:B------:R-:W-:-:S02]  /*1620*/  IMAD.MOV.U32 R28, RZ, RZ, R105 ;  /* 0x000000ffff1c7224 */ /* 0x000fc400078e0069 */
[----:B------:R-:W-:Y:S02]  /*1630*/  IMAD.MOV.U32 R27, RZ, RZ, R106 ;  /* 0x000000ffff1b7224 */ /* 0x000fe400078e006a */
[----:B------:R-:W-:Y:S01]  /*1640*/  IMAD.MOV.U32 R26, RZ, RZ, R107 ;  /* 0x000000ffff1a7224 */ /* 0x000fe200078e006b */
[----:B------:R-:W-:Y:S01]  /*1650*/  MOV R225, R28 ;  /* 0x0000001c00e17202 */ /* 0x000fe20000000f00 */
[----:B------:R-:W-:Y:S02]  /*1660*/  IMAD.MOV.U32 R25, RZ, RZ, R108 ;  /* 0x000000ffff197224 */ /* 0x000fe400078e006c */
[----:B------:R-:W-:Y:S02]  /*1670*/  IMAD.MOV.U32 R23, RZ, RZ, R110 ;  /* 0x000000ffff177224 */ /* 0x000fe400078e006e */
[----:B------:R-:W-:Y:S02]  /*1680*/  IMAD.MOV.U32 R22, RZ, RZ, R111 ;  /* 0x000000ffff167224 */ /* 0x000fe400078e006f */
[----:B------:R-:W-:-:S02]  /*1690*/  IMAD.MOV.U32 R21, RZ, RZ, R112 ;  /* 0x000000ffff157224 */ /* 0x000fc400078e0070 */
[----:B------:R-:W-:Y:S02]  /*16a0*/  IMAD.MOV.U32 R20, RZ, RZ, R113 ;  /* 0x000000ffff147224 */ /* 0x000fe400078e0071 */
[----:B------:R-:W-:Y:S02]  /*16b0*/  IMAD.MOV.U32 R19, RZ, RZ, R114 ;  /* 0x000000ffff137224 */ /* 0x000fe400078e0072 */
[----:B------:R-:W-:Y:S01]  /*16c0*/  IMAD.MOV.U32 R18, RZ, RZ, R115 ;  /* 0x000000ffff127224 */ /* 0x000fe200078e0073 */
[----:B------:R-:W-:Y:S01]  /*16d0*/  MOV R233, R20 ;  /* 0x0000001400e97202 */ /* 0x000fe20000000f00 */
[----:B------:R-:W-:Y:S02]  /*16e0*/  IMAD.MOV.U32 R17, RZ, RZ, R116 ;  /* 0x000000ffff117224 */ /* 0x000fe400078e0074 */
[----:B------:R-:W-:Y:S02]  /*16f0*/  IMAD.MOV.U32 R16, RZ, RZ, R117 ;  /* 0x000000ffff107224 */ /* 0x000fe400078e0075 */
[----:B------:R-:W-:-:S02]  /*1700*/  IMAD.MOV.U32 R14, RZ, RZ, R119 ;  /* 0x000000ffff0e7224 */ /* 0x000fc400078e0077 */
[----:B------:R-:W-:Y:S02]  /*1710*/  IMAD.MOV.U32 R13, RZ, RZ, R120 ;  /* 0x000000ffff0d7224 */ /* 0x000fe400078e0078 */
[----:B------:R-:W-:Y:S02]  /*1720*/  IMAD.MOV.U32 R12, RZ, RZ, R121 ;  /* 0x000000ffff0c7224 */ /* 0x000fe400078e0079 */
[----:B------:R-:W-:Y:S02]  /*1730*/  IMAD.MOV.U32 R11, RZ, RZ, R122 ;  /* 0x000000ffff0b7224 */ /* 0x000fe400078e007a */
[----:B------:R-:W-:Y:S01]  /*1740*/  IMAD.MOV.U32 R10, RZ, RZ, R123 ;  /* 0x000000ffff0a7224 */ /* 0x000fe200078e007b */
[----:B------:R-:W-:Y:S01]  /*1750*/  MOV R241, R12 ;  /* 0x0000000c00f17202 */ /* 0x000fe20000000f00 */
[----:B------:R-:W-:Y:S02]  /*1760*/  IMAD.MOV.U32 R9, RZ, RZ, R124 ;  /* 0x000000ffff097224 */ /* 0x000fe400078e007c */
[----:B------:R-:W-:-:S02]  /*1770*/  IMAD.MOV.U32 R8, RZ, RZ, R125 ;  /* 0x000000ffff087224 */ /* 0x000fc400078e007d */
[----:B------:R-:W-:Y:S02]  /*1780*/  IMAD.MOV.U32 R7, RZ, RZ, R126 ;  /* 0x000000ffff077224 */ /* 0x000fe400078e007e */
[----:B------:R-:W-:Y:S02]  /*1790*/  IMAD.MOV.U32 R4, RZ, RZ, R128 ;  /* 0x000000ffff047224 */ /* 0x000fe400078e0080 */
[----:B-1----:R-:W-:Y:S02]  /*17a0*/  IMAD.MOV.U32 R3, RZ, RZ, R129 ;  /* 0x000000ffff037224 */ /* 0x002fe400078e0081 */
[----:B------:R-:W-:Y:S02]  /*17b0*/  IMAD.MOV.U32 R2, RZ, RZ, R130 ;  /* 0x000000ffff027224 */ /* 0x000fe400078e0082 */
[----:B------:R-:W-:Y:S01]  /*17c0*/  IMAD.MOV.U32 R0, RZ, RZ, R131 ;  /* 0x000000ffff007224 */ /* 0x000fe200078e0083 */
[----:B------:R-:W-:Y:S01]  /*17d0*/  MOV R249, R3 ;  /* 0x0000000300f97202 */ /* 0x000fe20000000f00 */
[----:B------:R-:W-:-:S02]  /*17e0*/  IMAD.MOV.U32 R65, RZ, RZ, R68 ;  /* 0x000000ffff417224 */ /* 0x000fc400078e0044 */
[----:B------:R-:W-:Y:S02]  /*17f0*/  IMAD.MOV.U32 R64, RZ, RZ, R69 ;  /* 0x000000ffff407224 */ /* 0x000fe400078e0045 */
[----:B------:R-:W-:Y:S02]  /*1800*/  IMAD.MOV.U32 R63, RZ, RZ, R70 ;  /* 0x000000ffff3f7224 */ /* 0x000fe400078e0046 */
[----:B------:R-:W-:Y:S02]  /*1810*/  IMAD.MOV.U32 R62, RZ, RZ, R71 ;  /* 0x000000ffff3e7224 */ /* 0x000fe400078e0047 */
[----:B------:R-:W-:Y:S02]  /*1820*/  IMAD.MOV.U32 R61, RZ, RZ, R72 ;  /* 0x000000ffff3d7224 */ /* 0x000fe400078e0048 */
[----:B------:R-:W-:Y:S02]  /*1830*/  IMAD.MOV.U32 R59, RZ, RZ, R74 ;  /* 0x000000ffff3b7224 */ /* 0x000fe400078e004a */
        /* <DEDUP_REMOVED lines=23> */
[----:B------:R-:W-:Y:S01]  /*19b0*/  IMAD.MOV.U32 R229, RZ, RZ, R24 ;  /* 0x000000ffffe57224 */ /* 0x000fe200078e0018 */
[----:B------:R-:W-:Y:S02]  /*19c0*/  WARPGROUP.DEPBAR.LE gsb0, 0x0 ;  /* 0x00008000000079c5 */ /* 0x000fe40000010000 */
[----:B------:R-:W-:Y:S01]  /*19d0*/  WARPGROUP.ARRIVE ;  /* 0x00000000000079c5 */ /* 0x000fe20000000000 */
[----:B------:R1:W-:Y:S01]  /*19e0*/  STL.64 [R1+0x168], R214 ;  /* 0x000168d601007387 */ /* 0x0003e20000100a00 */
[----:B------:R-:W-:-:S02]  /*19f0*/  IMAD.MOV.U32 R230, RZ, RZ, R23 ;  /* 0x000000ffffe67224 */ /* 0x000fc400078e0017 */
[----:B------:R-:W-:Y:S01]  /*1a00*/  IMAD.MOV.U32 R231, RZ, RZ, R22 ;  /* 0x000000ffffe77224 */ /* 0x000fe200078e0016 */
[----:B------:R2:W-:Y:S01]  /*1a10*/  STL.64 [R1+0x160], R212 ;  /* 0x000160d401007387 */ /* 0x0005e20000100a00 */
[----:B------:R-:W-:Y:S01]  /*1a20*/  HGMMA.64x128x16.F32 R88, gdesc[UR8].tnspB, RZ, !UPT, gsb0 ;  /* 0x41e00000085879f0 */ /* 0x000fe2000c0008ff */
[----:B------:R-:W-:Y:S01]  /*1a30*/  UIADD3 UR8, UR4, 0x300, URZ ;  /* 0x0000030004087890 */ /* 0x000fe2000fffe03f */
[----:B------:R-:W-:Y:S01]  /*1a40*/  IMAD.MOV.U32 R232, RZ, RZ, R21 ;  /* 0x000000ffffe87224 */ /* 0x000fe200078e0015 */
[----:B------:R3:W-:Y:S01]  /*1a50*/  STL.64 [R1+0x158], R210 ;  /* 0x000158d201007387 */ /* 0x0007e20000100a00 */
[----:B------:R-:W-:Y:S01]  /*1a60*/  UMOV UR9, 0x80000020 ;  /* 0x8000002000097882 */ /* 0x000fe20000000000 */
[----:B------:R-:W-:Y:S02]  /*1a70*/  IMAD.MOV.U32 R234, RZ, RZ, R19 ;  /* 0x000000ffffea7224 */ /* 0x000fe400078e0013 */
[----:B------:R4:W-:Y:S01]  /*1a80*/  STL.64 [R1+0x150], R208 ;  /* 0x000150d001007387 */ /* 0x0009e20000100a00 */
[----:B-1----:R-:W-:-:S02]  /*1a90*/  IMAD.MOV.U32 R214, RZ, RZ, R39 ;  /* 0x000000ffffd67224 */ /* 0x002fc400078e0027 */
[----:B------:R-:W-:Y:S01]  /*1aa0*/  IMAD.MOV.U32 R215, RZ, RZ, R38 ;  /* 0x000000ffffd77224 */ /* 0x000fe200078e0026 */
[----:B------:R1:W-:Y:S01]  /*1ab0*/  STL.64 [R1+0x148], R206 ;  /* 0x000148ce01007387 */ /* 0x0003e20000100a00 */
[----:B--2---:R-:W-:Y:S02]  /*1ac0*/  IMAD.MOV.U32 R212, RZ, RZ, R41 ;  /* 0x000000ffffd47224 */ /* 0x004fe400078e0029 */
[----:B------:R-:W-:Y:S01]  /*1ad0*/  IMAD.MOV.U32 R213, RZ, RZ, R40 ;  /* 0x000000ffffd57224 */ /* 0x000fe200078e0028 */
[----:B------:R2:W-:Y:S01]  /*1ae0*/  STL.64 [R1+0x140], R204 ;  /* 0x000140cc01007387 */ /* 0x0005e20000100a00 */
[----:B---3--:R-:W-:Y:S02]  /*1af0*/  IMAD.MOV.U32 R210, RZ, RZ, R43 ;  /* 0x000000ffffd27224 */ /* 0x008fe400078e002b */
[----:B------:R-:W-:Y:S01]  /*1b00*/  IMAD.MOV.U32 R211, RZ, RZ, R42 ;  /* 0x000000ffffd37224 */ /* 0x000fe200078e002a */
[----:B------:R3:W-:Y:S01]  /*1b10*/  STL.64 [R1+0x138], R202 ;  /* 0x000138ca01007387 */ /* 0x0007e20000100a00 */
[----:B----4-:R-:W-:Y:S01]  /*1b20*/  IMAD.MOV.U32 R208, RZ, RZ, R45 ;  /* 0x000000ffffd07224 */ /* 0x010fe200078e002d */
[----:B------:R-:W-:Y:S01]  /*1b30*/  MOV R209, R44 ;  /* 0x0000002c00d17202 */ /* 0x000fe20000000f00 */
[----:B------:R-:W-:Y:S01]  /*1b40*/  IMAD.MOV.U32 R235, RZ, RZ, R18 ;  /* 0x000000ffffeb7224 */ /* 0x000fe200078e0012 */
        /* <DEDUP_REMOVED lines=22> */
[----:B----4-:R-:W-:Y:S01]  /*1cb0*/  MOV R192, R61 ;  /* 0x0000003d00c07202 */ /* 0x010fe20000000f00 */
[----:B------:R-:W-:-:S02]  /*1cc0*/  IMAD.MOV.U32 R193, RZ, RZ, R60 ;  /* 0x000000ffffc17224 */ /* 0x000fc400078e003c */
[----:B------:R-:W-:Y:S02]  /*1cd0*/  IMAD.MOV.U32 R237, RZ, RZ, R16 ;  /* 0x000000ffffed7224 */ /* 0x000fe400078e0010 */
[----:B-1----:R-:W-:Y:S02]  /*1ce0*/  IMAD.MOV.U32 R190, RZ, RZ, R63 ;  /* 0x000000ffffbe7224 */ /* 0x002fe400078e003f */
[----:B------:R-:W-:Y:S02]  /*1cf0*/  IMAD.MOV.U32 R191, RZ, RZ, R62 ;  /* 0x000000ffffbf7224 */ /* 0x000fe400078e003e */
[----:B--2---:R-:W-:Y:S02]  /*1d00*/  IMAD.MOV.U32 R188, RZ, RZ, R65 ;  /* 0x000000ffffbc7224 */ /* 0x004fe400078e0041 */
        /* <DEDUP_REMOVED lines=14> */
[----:B------:R-:W-:-:S06]  /*1df0*/  WARPGROUP.ARRIVE ;  /* 0x00000000000079c5 */ /* 0x000fcc0000000000 */
[----:B------:R-:W-:Y:S01]  /*1e00*/  HGMMA.64x128x16.F32 R24, gdesc[UR8].tnspB, RZ, !UPT, gsb0 ;  /* 0x41e00000081879f0 */ /* 0x000fe2000c0008ff */
[----:B------:R-:W-:Y:S02]  /*1e10*/  UIADD3 UR8, UR4, 0x2, URZ ;  /* 0x0000000204087890 */ /* 0x000fe4000fffe03f */
[----:B------:R-:W-:Y:S01]  /*1e20*/  UIADD3 UR10, UR7, 0x80, URZ ;  /* 0x00000080070a7890 */ /* 0x000fe2000fffe03f */
[----:B------:R-:W-:Y:S01]  /*1e30*/  UMOV UR9, 0x80000020 ;  /* 0x8000002000097882 */ /* 0x000fe20000000000 */
[----:B------:R-:W-:Y:S01]  /*1e40*/  UMOV UR11, 0x40000040 ;  /* 0x40000040000b7882 */ /* 0x000fe20000000000 */
[----:B------:R-:W-:Y:S02]  /*1e50*/  WARPGROUP.DEPBAR.LE gsb0, 0x0 ;  /* 0x00008000000079c5 */ /* 0x000fe40000010000 */
[----:B------:R-:W-:-:S06]  /*1e60*/  WARPGROUP.ARRIVE ;  /* 0x00000000000079c5 */ /* 0x000fcc0000000000 */
[----:B------:R-:W-:Y:S03]  /*1e70*/  HGMMA.64x128x16.F32 R188, gdesc[UR8].tnspB, R188, gsb0 ;  /* 0x41e0000008bc79f0 */ /* 0x000fe600080008bc */
[----:B------:R-:W-:Y:S02]  /*1e80*/  WARPGROUP.DEPBAR.LE gsb0, 0x0 ;  /* 0x00008000000079c5 */ /* 0x000fe40000010000 */
[----:B------:R-:W-:Y:S04]  /*1e90*/  STL.64 [R1], R188 ;  /* 0x000000bc01007387 */ /* 0x000fe80000100a00 */
[----:B------:R-:W-:Y:S04]  /*1ea0*/  STL.64 [R1+0x8], R190 ;  /* 0x000008be01007387 */ /* 0x000fe80000100a00 */
        /* <DEDUP_REMOVED lines=11> */
[----:B------:R1:W-:Y:S04]  /*1f60*/  STL.64 [R1+0x68], R214 ;  /* 0x000068d601007387 */ /* 0x0003e80000100a00 */
        /* <DEDUP_REMOVED lines=18> */
[----:B-1----:R-:W3:Y:S04]  /*2090*/  LDL.LU.64 R214, [R1+0x168] ;  /* 0x0001680001d67983 */ /* 0x002ee80000300a00 */
[----:B------:R-:W3:Y:S04]  /*20a0*/  LDL.LU.64 R212, [R1+0x160] ;  /* 0x0001600001d47983 */ /* 0x000ee80000300a00 */
        /* <DEDUP_REMOVED lines=11> */
[----:B------:R-:W3:Y:S01]  /*2160*/  LDL.LU.64 R188, [R1+0x100] ;  /* 0x0001000001bc7983 */ /* 0x000ee20000300a00 */
[----:B------:R-:W-:Y:S01]  /*2170*/  UIADD3 UR8, UR4, 0x102, URZ ;  /* 0x0000010204087890 */ /* 0x000fe2000fffe03f */
[----:B------:R-:W-:Y:S01]  /*2180*/  UMOV UR9, 0x80000020 ;  /* 0x8000002000097882 */ /* 0x000fe20000000000 */
[----:B---3--:R-:W-:-:S07]  /*2190*/  WARPGROUP.ARRIVE ;  /* 0x00000000000079c5 */ /* 0x008fce0000000000 */
[----:B------:R-:W-:Y:S01]  /*21a0*/  HGMMA.64x128x16.F32 R152, gdesc[UR8].tnspB, R152, gsb0 ;  /* 0x41e00000089879f0 */ /* 0x000fe20008000898 */
[----:B------:R-:W-:Y:S01]  /*21b0*/  UIADD3 UR8, UR4, 0x202, URZ ;  /* 0x0000020204087890 */ /* 0x000fe2000fffe03f */
[----:B------:R-:W-:Y:S01]  /*21c0*/  UMOV UR9, 0x80000020 ;  /* 0x8000002000097882 */ /* 0x000fe20000000000 */
[----:B------:R-:W-:Y:S02]  /*21d0*/  WARPGROUP.DEPBAR.LE gsb0, 0x0 ;  /* 0x00008000000079c5 */ /* 0x000fe40000010000 */
[----:B------:R-:W-:-:S07]  /*21e0*/  WARPGROUP.ARRIVE ;  /* 0x00000000000079c5 */ /* 0x000fce0000000000 */
[----:B------:R-:W-:Y:S01]  /*21f0*/  HGMMA.64x128x16.F32 R88, gdesc[UR8].tnspB, R88, gsb0 ;  /* 0x41e00000085879f0 */ /* 0x000fe20008000858 */
[----:B------:R-:W-:Y:S01]  /*2200*/  UIADD3 UR8, UR4, 0x302, URZ ;  /* 0x0000030204087890 */ /* 0x000fe2000fffe03f */
[----:B------:R-:W-:Y:S02]  /*2210*/  UMOV UR9, 0x80000020 ;  /* 0x8000002000097882 */ /* 0x000fe40000000000 */
[----:B------:R-:W-:Y:S01]  /*2220*/  UMOV UR4, 0x1 ;  /* 0x0000000100047882 */ /* 0x000fe20000000000 */
[----:B------:R-:W-:Y:S02]  /*2230*/  WARPGROUP.DEPBAR.LE gsb0, 0x0 ;  /* 0x00008000000079c5 */ /* 0x000fe40000010000 */
[----:B------:R-:W-:-:S06]  /*2240*/  WARPGROUP.ARRIVE ;  /* 0x00000000000079c5 */ /* 0x000fcc0000000000 */
[----:B--2---:R-:W-:Y:S03]  /*2250*/  HGMMA.64x128x16.F32 R24, gdesc[UR8].tnspB, R24, gsb0 ;  /* 0x41e00000081879f0 */ /* 0x004fe60008000818 */
[----:B------:R-:W-:Y:S02]  /*2260*/  WARPGROUP.DEPBAR.LE gsb0, 0x0 ;  /* 0x00008000000079c5 */ /* 0x000fe40000010000 */
.L_x_11:
[----:B------:R-:W-:-:S04]  /*2270*/  UISETP.LT.AND UP0, UPT, UR5, 0x1, UPT ;  /* 0x000000010500788c */ /* 0x000fc8000bf01270 */
[----:B------:R-:W-:-:S04]  /*2280*/  USEL UR7, UR5, 0x1, UP0 ;  /* 0x0000000105077887 */ /* 0x000fc80008000000 */
[----:B------:R-:W-:-:S04]  /*2290*/  UIADD3 UR7, UR5, -UR7, URZ ;  /* 0x8000000705077290 */ /* 0x000fc8000fffe03f */
[----:B------:R-:W-:-:S06]  /*22a0*/  UISETP.GE.AND UP0, UPT, UR7, 0x1, UPT ;  /* 0x000000010700788c */ /* 0x000fcc000bf06270 */
[----:B------:R-:W-:-:S13]  /*22b0*/  PLOP3.LUT P1, PT, PT, PT, UP0, 0x80, 0x0 ;  /* 0x000000000000781c */ /* 0x000fda0003f2f008 */
[----:B------:R-:W-:Y:S05]  /*22c0*/  @!P1 BRA `(.L_x_14) ;  /* 0x00000014009c9947 */ /* 0x000fea0003800000 */
[----:B------:R-:W-:Y:S01]  /*22d0*/  IMAD.MOV.U32 R4, RZ, RZ, RZ ;  /* 0x000000ffff047224 */ /* 0x000fe200078e00ff */
[----:B------:R-:W-:Y:S01]  /*22e0*/  ULOP3.LUT UR19, UR6, 0x1, URZ, 0xfc, !UPT ;  /* 0x0000000106137892 */ /* 0x000fe2000f8efc3f */
[----:B------:R-:W-:Y:S01]  /*22f0*/  IMAD.U32 R3, RZ, RZ, UR7 ;  /* 0x00000007ff037e24 */ /* 0x000fe2000f8e00ff */
[----:B------:R-:W-:Y:S01]  /*2300*/  UISETP.NE.U32.AND UP0, UPT, UR4, URZ, UPT ;  /* 0x0000003f0400728c */ /* 0x000fe2000bf05070 */
[----:B------:R-:W-:-:S10]  /*2310*/  UMOV UR5, URZ ;  /* 0x0000003f00057c82 */ /* 0x000fd40008000000 */
.L_x_19:
[----:B------:R-:W-:-:S06]  /*2320*/  UISETP.NE.AND UP1, UPT, UR19, 0x3, UPT ;  /* 0x000000031300788c */ /* 0x000fcc000bf25270 */
[----:B------:R-:W-:-:S13]  /*2330*/  PLOP3.LUT P2, PT, PT, PT, UP1, 0x80, 0x0 ;  /* 0x000000000000781c */ /* 0x000fda0003f4f018 */
[----:B------:R-:W-:Y:S05]  /*2340*/  @!P2 BRA `(.L_x_15) ;  /* 0x000000000004a947 */ /* 0x000fea0003800000 */
[----:B------:R-:W-:Y:S01]  /*2350*/  BPT.TRAP 0x1 ;  /* 0x000000040000795c */ /* 0x000fe20000300000 */
.L_x_15:
[----:B------:R-:W1:Y:S01]  /*2360*/  S2UR UR8, SR_CgaCtaId ;  /* 0x00000000000879c3 */ /* 0x000e620000008800 */
[----:B------:R-:W-:Y:S01]  /*2370*/  UMOV UR12, 0x400 ;  /* 0x00000400000c7882 */ /* 0x000fe20000000000 */
[----:B------:R-:W-:Y:S01]  /*2380*/  SHF.L.U32 R2, R4, 0x1f, RZ ;  /* 0x0000001f04027819 */ /* 0x000fe200000006ff */
[----:B-1----:R-:W-:-:S04]  /*2390*/  ULEA UR12, UR8, UR12, 0x18 ;  /* 0x0000000c080c7291 */ /* 0x002fc8000f8ec03f */
[----:B------:R-:W-:-:S12]  /*23a0*/  ULEA UR8, UR4, UR12, 0x3 ;  /* 0x0000000c04087291 */ /* 0x000fd8000f8e183f */
.L_x_16:
[----:B-1----:R-:W-:-:S04]  /*23b0*/  IMAD.U32 R0, RZ, RZ, UR8 ;  /* 0x00000008ff007e24 */ /* 0x002fc8000f8e00ff */
[----:B------:R1:W2:Y:S03]  /*23c0*/  SYNCS.PHASECHK.TRANS64.TRYWAIT P1, [R0+URZ+0x36000], R2 ;  /* 0x03600002000075a7 */ /* 0x0002a6000802017f */
[----:B--2---:R-:W-:Y:S05]  /*23d0*/  @!P1 NANOSLEEP.SYNCS 0x989680 ;  /* 0x009896800000995d */ /* 0x004fea0003900000 */
[----:B------:R-:W2:Y:S02]  /*23e0*/  @!P1 SYNCS.PHASECHK.TRANS64 P1, [R0+URZ+0x36000], R2 ;  /* 0x03600002000095a7 */ /* 0x000ea4000802007f */
[----:B--2---:R-:W-:Y:S05]  /*23f0*/  @!P1 BRA `(.L_x_16) ;  /* 0xfffffffc00ec9947 */ /* 0x004fea000383ffff */
        /* <DEDUP_REMOVED lines=32> */
[----:B--2---:R-:W2:Y:S04]  /*2600*/  LDL.LU.64 R24, [R1] ;  /* 0x0000000001187983 */ /* 0x004ea80000300a00 */
[----:B------:R-:W2:Y:S04]  /*2610*/  LDL.LU.64 R26, [R1+0x8] ;  /* 0x00000800011a7983 */ /* 0x000ea80000300a00 */
        /* <DEDUP_REMOVED lines=29> */
[----:B------:R-:W2:Y:S01]  /*27f0*/  LDL.LU.64 R86, [R1+0xf8] ;  /* 0x0000f80001567983 */ /* 0x000ea20000300a00 */
[----:B------:R-:W-:-:S02]  /*2800*/  UIADD3 UR9, UR12, 0x24000, URZ ;  /* 0x000240000c097890 */ /* 0x000fc4000fffe03f */
[----:B------:R-:W-:Y:S02]  /*2810*/  USHF.R.U32.HI UR8, URZ, 0x4, UR12 ;  /* 0x000000043f087899 */ /* 0x000fe4000801160c */
[----:B------:R-:W-:Y:S02]  /*2820*/  USHF.R.U32.HI UR9, URZ, 0x4, UR9 ;  /* 0x000000043f097899 */ /* 0x000fe40008011609 */
[----:B------:R-:W-:Y:S02]  /*2830*/  ULOP3.LUT UR8, UR8, 0x3fff, URZ, 0xc0, !UPT ;  /* 0x00003fff08087892 */ /* 0x000fe4000f8ec03f */
[----:B------:R-:W-:Y:S02]  /*2840*/  ULOP3.LUT UR9, UR9, 0x3fff, URZ, 0xc0, !UPT ;  /* 0x00003fff09097892 */ /* 0x000fe4000f8ec03f */
[----:B------:R-:W-:Y:S02]  /*2850*/  ULOP3.LUT UR8, UR8, 0x10000, URZ, 0xfc, !UPT ;  /* 0x0001000008087892 */ /* 0x000fe4000f8efc3f */
[----:B------:R-:W-:-:S02]  /*2860*/  ULOP3.LUT UR9, UR9, 0x1000000, URZ, 0xfc, !UPT ;  /* 0x0100000009097892 */ /* 0x000fc4000f8efc3f */
[----:B------:R-:W-:Y:S02]  /*2870*/  ULEA UR17, UR4, UR8, 0xa ;  /* 0x0000000804117291 */ /* 0x000fe4000f8e503f */
[----:B------:R-:W-:Y:S01]  /*2880*/  ULEA UR18, UR4, UR9, 0x9 ;  /* 0x0000000904127291 */ /* 0x000fe2000f8e483f */
[----:B------:R-:W-:Y:S02]  /*2890*/  UMOV UR11, 0x40000040 ;  /* 0x40000040000b7882 */ /* 0x000fe40000000000 */
[----:B------:R-:W-:Y:S02]  /*28a0*/  UMOV UR9, 0x80000020 ;  /* 0x8000002000097882 */ /* 0x000fe40000000000 */
[----:B------:R-:W-:Y:S02]  /*28b0*/  UMOV UR8, UR17 ;  /* 0x0000001100087c82 */ /* 0x000fe40008000000 */
[----:B------:R-:W-:Y:S01]  /*28c0*/  UMOV UR10, UR18 ;  /* 0x00000012000a7c82 */ /* 0x000fe20008000000 */
[----:B--2---:R-:W-:-:S06]  /*28d0*/  WARPGROUP.ARRIVE ;  /* 0x00000000000079c5 */ /* 0x004fcc0000000000 */
[----:B------:R-:W-:Y:S01]  /*28e0*/  HGMMA.64x128x16.F32 R24, gdesc[UR8].tnspB, R24, UP0, gsb0 ;  /* 0x41e00000081879f0 */ /* 0x000fe2000b800818 */
[----:B------:R-:W-:Y:S01]  /*28f0*/  UIADD3 UR8, UR17, 0x100, URZ ;  /* 0x0000010011087890 */ /* 0x000fe2000fffe03f */
[----:B------:R-:W-:Y:S01]  /*2900*/  UMOV UR9, 0x80000020 ;  /* 0x8000002000097882 */ /* 0x000fe20000000000 */
[----:B------:R-:W-:Y:S02]  /*2910*/  WARPGROUP.DEPBAR.LE gsb0, 0x0 ;  /* 0x00008000000079c5 */ /* 0x000fe40000010000 */
[----:B------:R-:W-:Y:S01]  /*2920*/  STL.64 [R1], R24 ;  /* 0x0000001801007387 */ /* 0x000fe20000100a00 */
[----:B-1----:R-:W-:Y:S01]  /*2930*/  IMAD.MOV.U32 R2, RZ, RZ, R86 ;  /* 0x000000ffff027224 */ /* 0x002fe200078e0056 */
[----:B------:R-:W-:Y:S01]  /*2940*/  MOV R10, R81 ;  /* 0x00000051000a7202 */ /* 0x000fe20000000f00 */
[----:B------:R-:W-:Y:S01]  /*2950*/  IMAD.MOV.U32 R0, RZ, RZ, R87 ;  /* 0x000000ffff007224 */ /* 0x000fe200078e0057 */
[----:B------:R-:W-:Y:S01]  /*2960*/  STL.64 [R1+0x8], R26 ;  /* 0x0000081a01007387 */ /* 0x000fe20000100a00 */
[----:B------:R-:W-:Y:S01]  /*2970*/  IMAD.MOV.U32 R7, RZ, RZ, R84 ;  /* 0x000000ffff077224 */ /* 0x000fe200078e0054 */
[----:B------:R-:W-:Y:S01]  /*2980*/  MOV R18, R73 ;  /* 0x0000004900127202 */ /* 0x000fe20000000f00 */
[----:B------:R-:W-:Y:S01]  /*2990*/  IMAD.MOV.U32 R6, RZ, RZ, R85 ;  /* 0x000000ffff067224 */ /* 0x000fe200078e0055 */
[----:B------:R-:W-:Y:S01]  /*29a0*/  STL.64 [R1+0x10], R28 ;  /* 0x0000101c01007387 */ /* 0x000fe20000100a00 */
[----:B------:R-:W-:Y:S01]  /*29b0*/  IMAD.MOV.U32 R9, RZ, RZ, R82 ;  /* 0x000000ffff097224 */ /* 0x000fe200078e0052 */
[----:B------:R-:W-:Y:S01]  /*29c0*/  MOV R229, R65 ;  /* 0x0000004100e57202 */ /* 0x000fe20000000f00 */
[----:B------:R-:W-:Y:S01]  /*29d0*/  IMAD.MOV.U32 R8, RZ, RZ, R83 ;  /* 0x000000ffff087224 */ /* 0x000fe200078e0053 */
[----:B------:R1:W-:Y:S01]  /*29e0*/  STL [R1+0x18], R30 ;  /* 0x0000181e01007387 */ /* 0x0003e20000100800 */
[----:B------:R-:W-:Y:S01]  /*29f0*/  IMAD.MOV.U32 R11, RZ, RZ, R80 ;  /* 0x000000ffff0b7224 */ /* 0x000fe200078e0050 */
[----:B------:R-:W-:Y:S01]  /*2a00*/  WARPGROUP.ARRIVE ;  /* 0x00000000000079c5 */ /* 0x000fe20000000000 */
[----:B------:R-:W-:Y:S01]  /*2a10*/  IMAD.MOV.U32 R13, RZ, RZ, R78 ;  /* 0x000000ffff0d7224 */ /* 0x000fe200078e004e */
[----:B------:R-:W2:Y:S01]  /*2a20*/  LDL.LU.64 R86, [R1+0x268] ;  /* 0x0002680001567983 */ /* 0x000ea20000300a00 */
[----:B------:R-:W-:Y:S01]  /*2a30*/  IMAD.MOV.U32 R12, RZ, RZ, R79 ;  /* 0x000000ffff0c7224 */ /* 0x000fe200078e004f */
[----:B------:R-:W-:Y:S01]  /*2a40*/  MOV R221, R57 ;  /* 0x0000003900dd7202 */ /* 0x000fe20000000f00 */
[----:B------:R-:W-:Y:S01]  /*2a50*/  IMAD.MOV.U32 R15, RZ, RZ, R76 ;  /* 0x000000ffff0f7224 */ /* 0x000fe200078e004c */
[----:B------:R-:W2:Y:S01]  /*2a60*/  LDL.LU.64 R84, [R1+0x260] ;  /* 0x0002600001547983 */ /* 0x000ea20000300a00 */
[----:B------:R-:W-:Y:S01]  /*2a70*/  IMAD.MOV.U32 R14, RZ, RZ, R77 ;  /* 0x000000ffff0e7224 */ /* 0x000fe200078e004d */
[----:B------:R-:W-:Y:S01]  /*2a80*/  MOV R234, R49 ;  /* 0x0000003100ea7202 */ /* 0x000fe20000000f00 */
[----:B------:R-:W-:Y:S01]  /*2a90*/  IMAD.MOV.U32 R17, RZ, RZ, R74 ;  /* 0x000000ffff117224 */ /* 0x000fe200078e004a */
[----:B------:R-:W2:Y:S01]  /*2aa0*/  LDL.LU.64 R82, [R1+0x258] ;  /* 0x0002580001527983 */ /* 0x000ea20000300a00 */
[----:B------:R-:W-:Y:S01]  /*2ab0*/  IMAD.MOV.U32 R16, RZ, RZ, R75 ;  /* 0x000000ffff107224 */ /* 0x000fe200078e004b */
[----:B------:R-:W-:Y:S01]  /*2ac0*/  HGMMA.64x128x16.F32 R152, gdesc[UR8].tnspB, R152, UP0, gsb0 ;  /* 0x41e00000089879f0 */ /* 0x000fe2000b800898 */
        /* <DEDUP_REMOVED lines=10> */
[----:B------:R-:W-:-:S02]  /*2b70*/  IMAD.MOV.U32 R230, RZ, RZ, R66 ;  /* 0x000000ffffe67224 */ /* 0x000fc400078e0042 */
[----:B------:R-:W-:Y:S01]  /*2b80*/  IMAD.MOV.U32 R231, RZ, RZ, R67 ;  /* 0x000000ffffe77224 */ /* 0x000fe200078e0043 */
[----:B------:R-:W2:Y:S01]  /*2b90*/  LDL.LU.64 R74, [R1+0x238] ;  /* 0x00023800014a7983 */ /* 0x000ea20000300a00 */
[----:B------:R-:W-:Y:S02]  /*2ba0*/  IMAD.MOV.U32 R228, RZ, RZ, R64 ;  /* 0x000000ffffe47224 */ /* 0x000fe400078e0040 */
[----:B------:R-:W-:Y:S01]  /*2bb0*/  IMAD.MOV.U32 R226, RZ, RZ, R62 ;  /* 0x000000ffffe27224 */ /* 0x000fe200078e003e */
[----:B------:R-:W2:Y:S01]  /*2bc0*/  LDL.LU.64 R72, [R1+0x230] ;  /* 0x0002300001487983 */ /* 0x000ea20000300a00 */
[----:B------:R-:W-:Y:S02]  /*2bd0*/  IMAD.MOV.U32 R227, RZ, RZ, R63 ;  /* 0x000000ffffe37224 */ /* 0x000fe400078e003f */
        /* <DEDUP_REMOVED lines=40> */
[----:B------:R-:W2:Y:S04]  /*2e60*/  LDL.LU.64 R44, [R1+0x1c0] ;  /* 0x0001c000012c7983 */ /* 0x000ea80000300a00 */
[----:B------:R-:W2:Y:S04]  /*2e70*/  LDL.LU.64 R42, [R1+0x1b8] ;  /* 0x0001b800012a7983 */ /* 0x000ea80000300a00 */
[----:B------:R-:W2:Y:S04]  /*2e80*/  LDL.LU.64 R40, [R1+0x1b0] ;  /* 0x0001b00001287983 */ /* 0x000ea80000300a00 */
[----:B------:R-:W2:Y:S04]  /*2e90*/  LDL.LU.64 R38, [R1+0x1a8] ;  /* 0x0001a80001267983 */ /* 0x000ea80000300a00 */
[----:B------:R-:W2:Y:S04]  /*2ea0*/  LDL.LU.64 R36, [R1+0x1a0] ;  /* 0x0001a00001247983 */ /* 0x000ea80000300a00 */
[----:B------:R-:W2:Y:S04]  /*2eb0*/  LDL.LU.64 R34, [R1+0x198] ;  /* 0x0001980001227983 */ /* 0x000ea80000300a00 */
[----:B------:R-:W2:Y:S04]  /*2ec0*/  LDL.LU.64 R32, [R1+0x190] ;  /* 0x0001900001207983 */ /* 0x000ea80000300a00 */
[----:B-1----:R-:W2:Y:S04]  /*2ed0*/  LDL.LU.64 R30, [R1+0x188] ;  /* 0x00018800011e7983 */ /* 0x002ea80000300a00 */
[----:B------:R-:W2:Y:S04]  /*2ee0*/  LDL.LU.64 R28, [R1+0x180] ;  /* 0x00018000011c7983 */ /* 0x000ea80000300a00 */
[----:B------:R-:W2:Y:S04]  /*2ef0*/  LDL.LU.64 R26, [R1+0x178] ;  /* 0x00017800011a7983 */ /* 0x000ea80000300a00 */
[----:B------:R-:W2:Y:S01]  /*2f00*/  LDL.LU.64 R24, [R1+0x170] ;  /* 0x0001700001187983 */ /* 0x000ea20000300a00 */
[----:B------:R-:W-:-:S03]  /*2f10*/  WARPGROUP.DEPBAR.LE gsb0, 0x0 ;  /* 0x00008000000079c5 */ /* 0x000fc60000010000 */
        /* <DEDUP_REMOVED lines=14> */
[----:B-1----:R-:W3:Y:S04]  /*3000*/  LDL.LU R188, [R1] ;  /* 0x0000000001bc7983 */ /* 0x002ee80000300800 */
[----:B------:R-:W3:Y:S04]  /*3010*/  LDL.LU R189, [R1+0x4] ;  /* 0x0000040001bd7983 */ /* 0x000ee80000300800 */
[----:B------:R-:W3:Y:S04]  /*3020*/  LDL.LU R190, [R1+0x8] ;  /* 0x0000080001be7983 */ /* 0x000ee80000300800 */
[----:B------:R-:W3:Y:S04]  /*3030*/  LDL.LU R191, [R1+0xc] ;  /* 0x00000c0001bf7983 */ /* 0x000ee80000300800 */
[----:B------:R-:W3:Y:S04]  /*3040*/  LDL.LU R192, [R1+0x10] ;  /* 0x0000100001c07983 */ /* 0x000ee80000300800 */
[----:B------:R-:W3:Y:S04]  /*3050*/  LDL.LU R193, [R1+0x14] ;  /* 0x0000140001c17983 */ /* 0x000ee80000300800 */
[----:B------:R-:W3:Y:S01]  /*3060*/  LDL.LU R194, [R1+0x18] ;  /* 0x0000180001c27983 */ /* 0x000ee20000300800 */
[----:B------:R-:W-:Y:S01]  /*3070*/  UIADD3 UR8, UR17, 0x200, URZ ;  /* 0x0000020011087890 */ /* 0x000fe2000fffe03f */
[----:B------:R-:W-:Y:S01]  /*3080*/  WARPGROUP.ARRIVE ;  /* 0x00000000000079c5 */ /* 0x000fe20000000000 */
[----:B------:R-:W-:-:S07]  /*3090*/  UMOV UR9, 0x80000020 ;  /* 0x8000002000097882 */ /* 0x000fce0000000000 */
[----:B------:R-:W-:Y:S01]  /*30a0*/  HGMMA.64x128x16.F32 R88, gdesc[UR8].tnspB, R88, UP0, gsb0 ;  /* 0x41e00000085879f0 */ /* 0x000fe2000b800858 */
[----:B------:R-:W-:Y:S01]  /*30b0*/  UIADD3 UR8, UR17, 0x300, URZ ;  /* 0x0000030011087890 */ /* 0x000fe2000fffe03f */
[----:B------:R-:W-:Y:S01]  /*30c0*/  UMOV UR9, 0x80000020 ;  /* 0x8000002000097882 */ /* 0x000fe20000000000 */
[----:B------:R-:W-:Y:S01]  /*30d0*/  MOV R196, R251 ;  /* 0x000000fb00c47202 */ /* 0x000fe20000000f00 */
[----:B------:R-:W-:Y:S01]  /*30e0*/  IMAD.MOV.U32 R197, RZ, RZ, R250 ;  /* 0x000000ffffc57224 */ /* 0x000fe200078e00fa */
[----:B------:R-:W-:Y:S01]  /*30f0*/  MOV R204, R243 ;  /* 0x000000f300cc7202 */ /* 0x000fe20000000f00 */
[----:B------:R-:W-:Y:S01]  /*3100*/  IMAD.MOV.U32 R198, RZ, RZ, R249 ;  /* 0x000000ffffc67224 */ /* 0x000fe200078e00f9 */
[----:B------:R-:W-:Y:S01]  /*3110*/  MOV R212, R235 ;  /* 0x000000eb00d47202 */ /* 0x000fe20000000f00 */
        /* <DEDUP_REMOVED lines=9> */
[----:B------:R-:W-:Y:S01]  /*31b0*/  IMAD.MOV.U32 R208, RZ, RZ, R239 ;  /* 0x000000ffffd07224 */ /* 0x000fe200078e00ef */
[----:B------:R-:W-:Y:S02]  /*31c0*/  WARPGROUP.DEPBAR.LE gsb0, 0x0 ;  /* 0x00008000000079c5 */ /* 0x000fe40000010000 */
[----:B--2---:R-:W-:-:S06]  /*31d0*/  WARPGROUP.ARRIVE ;  /* 0x00000000000079c5 */ /* 0x004fcc0000000000 */
[----:B------:R-:W-:Y:S01]  /*31e0*/  HGMMA.64x128x16.F32 R24, gdesc[UR8].tnspB, R24, UP0, gsb0 ;  /* 0x41e00000081879f0 */ /* 0x000fe2000b800818 */
        /* <DEDUP_REMOVED lines=25> */
[----:B------:R-:W-:Y:S01]  /*3380*/  IMAD.MOV.U32 R251, RZ, RZ, R0 ;  /* 0x000000fffffb7224 */ /* 0x000fe200078e0000 */
[----:B------:R-:W-:Y:S02]  /*3390*/  UIADD3 UR8, UR17, 0x2, URZ ;  /* 0x0000000211087890 */ /* 0x000fe4000fffe03f */
[----:B------:R-:W-:Y:S01]  /*33a0*/  UIADD3 UR10, UR18, 0x80, URZ ;  /* 0x00000080120a7890 */ /* 0x000fe2000fffe03f */
[----:B------:R-:W-:Y:S01]  /*33b0*/  UMOV UR9, 0x80000020 ;  /* 0x8000002000097882 */ /* 0x000fe20000000000 */
[----:B------:R-:W-:Y:S01]  /*33c0*/  UMOV UR11, 0x40000040 ;  /* 0x40000040000b7882 */ /* 0x000fe20000000000 */
[----:B------:R-:W-:Y:S02]  /*33d0*/  WARPGROUP.DEPBAR.LE gsb0, 0x0 ;  /* 0x00008000000079c5 */ /* 0x000fe40000010000 */
[----:B---3--:R-:W-:-:S06]  /*33e0*/  WARPGROUP.ARRIVE ;  /* 0x00000000000079c5 */ /* 0x008fcc0000000000 */
        /* <DEDUP_REMOVED lines=58> */
[----:B------:R-:W-:Y:S01]  /*3790*/  UMOV UR9, 0x80000020 ;  /* 0x8000002000097882 */ /* 0x000fe20000000000 */
[----:B------:R-:W-:Y:S02]  /*37a0*/  WARPGROUP.DEPBAR.LE gsb0, 0x0 ;  /* 0x00008000000079c5 */ /* 0x000fe40000010000 */
[----:B------:R-:W-:-:S07]  /*37b0*/  WARPGROUP.ARRIVE ;  /* 0x00000000000079c5 */ /* 0x000fce0000000000 */
[----:B------:R-:W-:Y:S03]  /*37c0*/  HGMMA.64x128x16.F32 R24, gdesc[UR8].tnspB, R24, gsb0 ;  /* 0x41e00000081879f0 */ /* 0x000fe60008000818 */
[----:B------:R-:W-:Y:S02]  /*37d0*/  WARPGROUP.DEPBAR.LE gsb0, 0x0 ;  /* 0x00008000000079c5 */ /* 0x000fe40000010000 */
[----:B--2---:R-:W-:Y:S05]  /*37e0*/  @!P2 BRA `(.L_x_17) ;  /* 0x000000000004a947 */ /* 0x004fea0003800000 */
[----:B------:R-:W-:Y:S01]  /*37f0*/  BPT.TRAP 0x1 ;  /* 0x000000040000795c */ /* 0x000fe20000300000 */
.L_x_17:
[----:B------:R-:W-:Y:S02]  /*3800*/  UISETP.GT.U32.AND UP0, UPT, UR6, 0x1, UPT ;  /* 0x000000010600788c */ /* 0x000fe4000bf04070 */
[----:B------:R-:W-:-:S04]  /*3810*/  ULEA UR12, UR5, UR12, 0x3 ;  /* 0x0000000c050c7291 */ /* 0x000fc8000f8e183f */
[----:B------:R-:W-:Y:S01]  /*3820*/  UIADD3 UR12, UR12, 0x36048, URZ ;  /* 0x000360480c0c7890 */ /* 0x000fe2000fffe03f */
[----:B------:R-:W-:-:S03]  /*3830*/  PLOP3.LUT P1, PT, PT, PT, UP0, 0x80, 0x0 ;  /* 0x000000000000781c */ /* 0x000fc60003f2f008 */
[----:B------:R-:W-:-:S09]  /*3840*/  UPRMT UR12, URZ, 0x654, UR12 ;  /* 0x000006543f0c7896 */ /* 0x000fd2000800000c */
[----:B------:R-:W-:Y:S01]  /*3850*/  SYNCS.ARRIVE.TRANS64.RED.A1T0 RZ, [UR12], RZ ;  /* 0x000000ffffff79a7 */ /* 0x000fe2000810040c */
[----:B------:R-:W-:Y:S05]  /*3860*/  @P1 BRA `(.L_x_18) ;  /* 0x0000000000041947 */ /* 0x000fea0003800000 */
[----:B------:R-:W-:Y:S01]  /*3870*/  BPT.TRAP 0x1 ;  /* 0x000000040000795c */ /* 0x000fe20000300000 */
.L_x_18:
[----:B------:R-:W-:Y:S01]  /*3880*/  UIADD3 UR4, UR4, 0x1, URZ ;  /* 0x0000000104047890 */ /* 0x000fe2000fffe03f */
[C---:B------:R-:W-:Y:S01]  /*3890*/  ISETP.GT.AND P1, PT, R3.reuse, 0x1, PT ;  /* 0x000000010300780c */ /* 0x040fe20003f24270 */
[----:B------:R-:W-:Y:S01]  /*38a0*/  UIADD3 UR5, UR5, 0x1, URZ ;  /* 0x0000000105057890 */ /* 0x000fe2000fffe03f */
[----:B------:R-:W-:Y:S01]  /*38b0*/  IADD3 R3, R3, -0x1, RZ ;  /* 0xffffffff03037810 */ /* 0x000fe20007ffe0ff */
[----:B------:R-:W-:Y:S02]  /*38c0*/  UISETP.NE.AND UP0, UPT, UR4, 0x9, UPT ;  /* 0x000000090400788c */ /* 0x000fe4000bf05270 */
[----:B------:R-:W-:Y:S02]  /*38d0*/  UISETP.NE.AND UP1, UPT, UR5, 0x9, UPT ;  /* 0x000000090500788c */ /* 0x000fe4000bf25270 */
[----:B------:R-:W-:Y:S02]  /*38e0*/  USEL UR8, URZ, 0x1, UP0 ;  /* 0x000000013f087887 */ /* 0x000fe40008000000 */
[----:B------:R-:W-:-:S02]  /*38f0*/  USEL UR4, UR4, URZ, UP0 ;  /* 0x0000003f04047287 */ /* 0x000fc40008000000 */
[----:B------:R-:W-:Y:S02]  /*3900*/  USEL UR5, UR5, URZ, UP1 ;  /* 0x0000003f05057287 */ /* 0x000fe40008800000 */
[----:B------:R-:W-:Y:S01]  /*3910*/  UPLOP3.LUT UP0, UPT, UPT, UPT, UPT, 0x80, 0x0 ;  /* 0x000000000000789c */ /* 0x000fe20003f0f070 */
[----:B------:R-:W-:Y:S01]  /*3920*/  LOP3.LUT R4, R4, UR8, RZ, 0x3c, !PT ;  /* 0x0000000804047c12 */ /* 0x000fe2000f8e3cff */
[----:B------:R-:W-:Y:S09]  /*3930*/  @P1 BRA `(.L_x_19) ;  /* 0xffffffe800781947 */ /* 0x000ff2000383ffff */
.L_x_14:
[----:B------:R-:W-:Y:S05]  /*3940*/  @!P0 BRA `(.L_x_20) ;  /* 0x00000000004c8947 */ /* 0x000fea0003800000 */
[----:B------:R-:W-:-:S04]  /*3950*/  ULOP3.LUT UR4, UR6, 0x1, URZ, 0xfc, !UPT ;  /* 0x0000000106047892 */ /* 0x000fc8000f8efc3f */
[----:B------:R-:W-:-:S06]  /*3960*/  UISETP.NE.AND UP0, UPT, UR4, 0x3, UPT ;  /* 0x000000030400788c */ /* 0x000fcc000bf05270 */
[----:B------:R-:W-:-:S13]  /*3970*/  PLOP3.LUT P0, PT, PT, PT, UP0, 0x80, 0x0 ;  /* 0x000000000000781c */ /* 0x000fda0003f0f008 */
[----:B------:R-:W-:Y:S05]  /*3980*/  @!P0 BRA `(.L_x_21) ;  /* 0x0000000000048947 */ /* 0x000fea0003800000 */
[----:B------:R-:W-:Y:S01]  /*3990*/  BPT.TRAP 0x1 ;  /* 0x000000040000795c */ /* 0x000fe20000300000 */
.L_x_21:
[----:B------:R-:W1:Y:S01]  /*39a0*/  S2UR UR8, SR_CgaCtaId ;  /* 0x00000000000879c3 */ /* 0x000e620000008800 */
[----:B------:R-:W-:Y:S02]  /*39b0*/  UIMAD.WIDE.U32 UR4, UR7, 0x38e38e39, URZ ;  /* 0x38e38e39070478a5 */ /* 0x000fe4000f8e003f */
[----:B------:R-:W-:Y:S02]  /*39c0*/  UISETP.GT.U32.AND UP0, UPT, UR6, 0x1, UPT ;  /* 0x000000010600788c */ /* 0x000fe4000bf04070 */
[----:B------:R-:W-:-:S03]  /*39d0*/  USHF.R.U32.HI UR4, URZ, 0x1, UR5 ;  /* 0x000000013f047899 */ /* 0x000fc60008011605 */
[----:B------:R-:W-:Y:S01]  /*39e0*/  UMOV UR5, 0x400 ;  /* 0x0000040000057882 */ /* 0x000fe20000000000 */
[----:B------:R-:W-:Y:S01]  /*39f0*/  UIMAD UR4, UR4, -0x9, UR7 ;  /* 0xfffffff7040478a4 */ /* 0x000fe2000f8e0207 */
[----:B------:R-:W-:Y:S01]  /*3a00*/  PLOP3.LUT P0, PT, PT, PT, UP0, 0x80, 0x0 ;  /* 0x000000000000781c */ /* 0x000fe20003f0f008 */
[----:B-1----:R-:W-:-:S04]  /*3a10*/  ULEA UR5, UR8, UR5, 0x18 ;  /* 0x0000000508057291 */ /* 0x002fc8000f8ec03f */
[----:B------:R-:W-:-:S04]  /*3a20*/  ULEA UR4, UR4, UR5, 0x3 ;  /* 0x0000000504047291 */ /* 0x000fc8000f8e183f */
[----:B------:R-:W-:-:S04]  /*3a30*/  UIADD3 UR4, UR4, 0x36048, URZ ;  /* 0x0003604804047890 */ /* 0x000fc8000fffe03f */
[----:B------:R-:W-:-:S09]  /*3a40*/  UPRMT UR4, URZ, 0x654, UR4 ;  /* 0x000006543f047896 */ /* 0x000fd20008000004 */
[----:B------:R-:W-:Y:S01]  /*3a50*/  SYNCS.ARRIVE.TRANS64.RED.A1T0 RZ, [UR4], RZ ;  /* 0x000000ffffff79a7 */ /* 0x000fe20008100404 */
[----:B------:R-:W-:Y:S05]  /*3a60*/  @P0 BRA `(.L_x_20) ;  /* 0x0000000000040947 */ /* 0x000fea0003800000 */
[----:B------:R-:W-:Y:S01]  /*3a70*/  BPT.TRAP 0x1 ;  /* 0x000000040000795c */ /* 0x000fe20000300000 */
.L_x_20:
[----:B------:R-:W1:Y:S01]  /*3a80*/  S2R R3, SR_CTAID.Y ;  /* 0x0000000000037919 */ /* 0x000e620000002600 */
[----:B------:R-:W-:Y:S01]  /*3a90*/  SHF.R.S32.HI R2, RZ, 0x1f, R5 ;  /* 0x0000001fff027819 */ /* 0x000fe20000011405 */
[----:B------:R-:W-:Y:S01]  /*3aa0*/  ULDC.64 UR4, c[0x0][0x280] ;  /* 0x0000a00000047ab9 */ /* 0x000fe20000000a00 */
[----:B------:R-:W2:Y:S02]  /*3ab0*/  S2R R4, SR_CTAID.X ;  /* 0x0000000000047919 */ /* 0x000ea40000002500 */
[----:B------:R-:W-:-:S04]  /*3ac0*/  LEA.HI R0, R2, R5, RZ, 0x2 ;  /* 0x0000000502007211 */ /* 0x000fc800078f10ff */
[--C-:B------:R-:W-:Y:S02]  /*3ad0*/  SHF.R.S32.HI R14, RZ, 0x2, R0.reuse ;  /* 0x00000002ff0e7819 */ /* 0x100fe40000011400 */
[----:B------:R-:W-:Y:S02]  /*3ae0*/  SHF.R.S32.HI R15, RZ, 0x1f, R0 ;  /* 0x0000001fff0f7819 */ /* 0x000fe40000011400 */
[----:B------:R-:W-:Y:S02]  /*3af0*/  LOP3.LUT R0, R0, 0x7ffffffc, RZ, 0xc0, !PT ;  /* 0x7ffffffc00007812 */ /* 0x000fe400078ec0ff */
[----:B------:R-:W-:-:S03]  /*3b00*/  LEA.HI R15, R15, R14, RZ, 0x3 ;  /* 0x0000000e0f0f7211 */ /* 0x000fc600078f18ff */
[----:B------:R-:W-:Y:S01]  /*3b10*/  IMAD.IADD R0, R5, 0x1, -R0 ;  /* 0x0000000105007824 */ /* 0x000fe200078e0a00 */
[----:B------:R-:W-:Y:S02]  /*3b20*/  LOP3.LUT R15, R15, 0xfffffff8, RZ, 0xc0, !PT ;  /* 0xfffffff80f0f7812 */ /* 0x000fe400078ec0ff */
[----:B------:R-:W-:Y:S01]  /*3b30*/  LEA.HI R5, R2, R5, RZ, 0x5 ;  /* 0x0000000502057211 */ /* 0x000fe200078f28ff */
[----:B------:R-:W-:Y:S02]  /*3b40*/  IMAD.SHL.U32 R0, R0, 0x2, RZ ;  /* 0x0000000200007824 */ /* 0x000fe400078e00ff */
[----:B------:R-:W-:-:S03]  /*3b50*/  IMAD.IADD R14, R14, 0x1, -R15 ;  /* 0x000000010e0e7824 */ /* 0x000fc600078e0a0f */
[----:B------:R-:W-:Y:S02]  /*3b60*/  SHF.R.S32.HI R2, RZ, 0x1f, R0 ;  /* 0x0000001fff027819 */ /* 0x000fe40000011400 */
[--C-:B------:R-:W-:Y:S01]  /*3b70*/  SHF.R.S32.HI R15, RZ, 0x1f, R14.reuse ;  /* 0x0000001fff0f7819 */ /* 0x100fe2000001140e */
[----:B-1----:R-:W-:Y:S02]  /*3b80*/  IMAD.SHL.U32 R3, R3, 0x80, RZ ;  /* 0x0000008003037824 */ /* 0x002fe400078e00ff */
[----:B--2---:R-:W-:-:S03]  /*3b90*/  IMAD.WIDE R12, R4, 0x100, R14 ;  /* 0x00000100040c7825 */ /* 0x004fc600078e020e */
[C---:B------:R-:W-:Y:S02]  /*3ba0*/  IADD3 R10, P1, R3.reuse, R0, RZ ;  /* 0x00000000030a7210 */ /* 0x040fe40007f3e0ff */
[C---:B------:R-:W-:Y:S02]  /*3bb0*/  ISETP.GE.AND P0, PT, R3.reuse, UR5, PT ;  /* 0x0000000503007c0c */ /* 0x040fe4000bf06270 */
[----:B------:R-:W-:Y:S02]  /*3bc0*/  IADD3 R0, -R0, UR5, -R3 ;  /* 0x0000000500007c10 */ /* 0x000fe4000fffe903 */
[----:B------:R-:W-:Y:S01]  /*3bd0*/  LEA.HI.X.SX32 R11, R3, R2, 0x1, P1 ;  /* 0x00000002030b7211 */ /* 0x000fe200008f0eff */
[----:B------:R-:W-:Y:S01]  /*3be0*/  IMAD.SHL.U32 R3, R4, 0x100, RZ ;  /* 0x0000010004037824 */ /* 0x000fe200078e00ff */
[----:B------:R-:W-:-:S04]  /*3bf0*/  SHF.R.S32.HI R2, RZ, 0x5, R5 ;  /* 0x00000005ff027819 */ /* 0x000fc80000011405 */
[----:B------:R-:W-:Y:S01]  /*3c00*/  ISETP.GE.OR P0, PT, R3, UR4, P0 ;  /* 0x0000000403007c0c */ /* 0x000fe20008706670 */
[----:B------:R-:W-:-:S04]  /*3c10*/  IMAD.WIDE R12, R2, 0x10, R12 ;  /* 0x00000010020c7825 */ /* 0x000fc800078e020c */
[----:B------:R-:W-:-:S05]  /*3c20*/  IMAD R2, R2, -0x10, -R3 ;  /* 0xfffffff002027824 */ /* 0x000fca00078e0a03 */
[----:B------:R-:W-:-:S03]  /*3c30*/  IADD3 R14, R2, UR4, -R14 ;  /* 0x00000004020e7c10 */ /* 0x000fc6000fffe80e */
[----:B------:R-:W-:Y:S05]  /*3c40*/  @P0 EXIT ;  /* 0x000000000000094d */ /* 0x000fea0003800000 */
[----:B------:R-:W-:Y:S01]  /*3c50*/  FSETP.NEU.AND P2, PT, RZ, UR16, PT ;  /* 0x00000010ff007c0b */ /* 0x000fe2000bf4d000 */
[----:B------:R-:W-:Y:S01]  /*3c60*/  ULDC.64 UR18, c[0x0][0x658] ;  /* 0x0001960000127ab9 */ /* 0x000fe20000000a00 */
[----:B------:R-:W-:Y:S01]  /*3c70*/  ISETP.GT.AND P0, PT, R14, RZ, PT ;  /* 0x000000ff0e00720c */ /* 0x000fe20003f04270 */
[----:B------:R-:W-:Y:S01]  /*3c80*/  IMAD R2, R13, UR18, RZ ;  /* 0x000000120d027c24 */ /* 0x000fe2000f8e02ff */
[----:B------:R-:W-:Y:S02]  /*3c90*/  USHF.L.U64.HI UR5, UR18, 0x3, UR19 ;  /* 0x0000000312057899 */ /* 0x000fe40008010213 */
[----:B------:R-:W-:Y:S01]  /*3ca0*/  IMAD.WIDE.U32 R4, R12, UR18, R10 ;  /* 0x000000120c047c25 */ /* 0x000fe2000f8e000a */
[----:B------:R-:W-:Y:S01]  /*3cb0*/  USHF.L.U32 UR4, UR18, 0x3, URZ ;  /* 0x0000000312047899 */ /* 0x000fe2000800063f */
[----:B------:R-:W-:Y:S02]  /*3cc0*/  ISETP.GT.AND P1, PT, R0, RZ, P0 ;  /* 0x000000ff0000720c */ /* 0x000fe40000724270 */
[----:B------:R-:W-:-:S04]  /*3cd0*/  IMAD R2, R12, UR19, R2 ;  /* 0x000000130c027c24 */ /* 0x000fc8000f8e0202 */
[----:B------:R-:W-:Y:S01]  /*3ce0*/  IMAD.IADD R3, R5, 0x1, R2 ;  /* 0x0000000105037824 */ /* 0x000fe200078e0202 */
[----:B------:R-:W-:Y:S06]  /*3cf0*/  @!P2 BRA `(.L_x_22) ;  /* 0x000000b000c0a947 */ /* 0x000fec0003800000 */
[----:B------:R-:W-:Y:S01]  /*3d00*/  ULDC.64 UR6, c[0x0][0x650] ;  /* 0x0001940000067ab9 */ /* 0x000fe20000000a00 */
[----:B------:R-:W-:Y:S01]  /*3d10*/  ULDC.64 UR20, c[0x0][0x630] ;  /* 0x00018c0000147ab9 */ /* 0x000fe20000000a00 */
[C---:B------:R-:W-:Y:S01]  /*3d20*/  LEA R2, P2, R4.reuse, UR6, 0x1 ;  /* 0x0000000604027c11 */ /* 0x040fe2000f8408ff */
[----:B------:R-:W-:Y:S01]  /*3d30*/  IMAD R6, R13, UR20, RZ ;  /* 0x000000140d067c24 */ /* 0x000fe2000f8e02ff */
[----:B------:R-:W-:Y:S01]  /*3d40*/  ULDC.64 UR22, c[0x0][0x628] ;  /* 0x00018a0000167ab9 */ /* 0x000fe20000000a00 */
[----:B------:R-:W2:Y:S01]  /*3d50*/  LDL.LU R7, [R1] ;  /* 0x0000000001077983 */ /* 0x000ea20000300800 */
[----:B------:R-:W-:Y:S01]  /*3d60*/  LEA.HI.X R3, R4, UR7, R3, 0x1, P2 ;  /* 0x0000000704037c11 */ /* 0x000fe200090f0c03 */
[C---:B------:R-:W-:Y:S02]  /*3d70*/  IMAD R6, R12.reuse, UR21, R6 ;  /* 0x000000150c067c24 */ /* 0x040fe4000f8e0206 */
[----:B------:R-:W-:-:S04]  /*3d80*/  IMAD.WIDE.U32 R4, R12, UR20, R10 ;  /* 0x000000140c047c25 */ /* 0x000fc8000f8e000a */
[----:B------:R-:W-:Y:S01]  /*3d90*/  IMAD.IADD R5, R5, 0x1, R6 ;  /* 0x0000000105057824 */ /* 0x000fe200078e0206 */
[----:B------:R-:W-:-:S04]  /*3da0*/  LEA R8, P2, R4, UR22, 0x1 ;  /* 0x0000001604087c11 */ /* 0x000fc8000f8408ff */
[----:B------:R-:W-:-:S05]  /*3db0*/  LEA.HI.X R9, R4, UR23, R5, 0x1, P2 ;  /* 0x0000001704097c11 */ /* 0x000fca00090f0c05 */
[----:B------:R-:W3:Y:S01]  /*3dc0*/  @P1 LDG.E.LTC128B.U16 R15, desc[UR14][R8.64] ;  /* 0x0000000e080f1981 */ /* 0x000ee2000c1e1520 */
[----:B------:R-:W-:Y:S01]  /*3dd0*/  ISETP.GT.AND P2, PT, R0, 0x1, P0 ;  /* 0x000000010000780c */ /* 0x000fe20000744270 */
[----:B------:R-:W-:Y:S01]  /*3de0*/  BSSY B0, `(.L_x_23) ;  /* 0x0000008000007945 */ /* 0x000fe20003800000 */
[----:B---3--:R-:W-:-:S05]  /*3df0*/  HADD2.F32 R4, -RZ, R15.H0_H0 ;  /* 0x2000000fff047230 */ /* 0x008fca0000004100 */
[----:B------:R-:W-:-:S04]  /*3e00*/  FMUL R4, R4, UR16 ;  /* 0x0000001004047c20 */ /* 0x000fc80008400000 */
[----:B--2---:R-:W-:-:S05]  /*3e10*/  FFMA R4, R7, UR13, R4 ;  /* 0x0000000d07047c23 */ /* 0x004fca0008000004 */
[----:B------:R-:W-:-:S05]  /*3e20*/  F2FP.F16.F32.PACK_AB R4, RZ, R4 ;  /* 0x00000004ff04723e */ /* 0x000fca00000000ff */
[----:B------:R1:W-:Y:S01]  /*3e30*/  @P1 STG.E.U16 desc[UR14][R2.64], R4 ;  /* 0x0000000402001986 */ /* 0x0003e2000c10150e */
[----:B------:R-:W-:Y:S05]  /*3e40*/  @!P2 BRA `(.L_x_24) ;  /* 0x000000000004a947 */ /* 0x000fea0003800000 */
[----:B------:R2:W5:Y:S02]  /*3e50*/  LDG.E.LTC128B.U16 R15, desc[UR14][R8.64+0x2] ;  /* 0x0000020e080f7981 */ /* 0x000564000c1e1520 */
.L_x_24:
[----:B------:R-:W-:Y:S05]  /*3e60*/  BSYNC B0 ;  /* 0x0000000000007941 */ /* 0x000fea0003800000 */
.L_x_23:
[----:B------:R-:W3:Y:S01]  /*3e70*/  LDL.LU R5, [R1+0x4] ;  /* 0x0000040001057983 */ /* 0x000ee20000300800 */
[----:B-1---5:R-:W-:Y:S01]  /*3e80*/  HADD2.F32 R4, -RZ, R15.H0_H0 ;  /* 0x2000000fff047230 */ /* 0x022fe20000004100 */
[----:B------:R-:W-:Y:S02]  /*3e90*/  USHF.L.U64.HI UR11, UR20, 0x3, UR21 ;  /* 0x00000003140b7899 */ /* 0x000fe40008010215 */
[----:B------:R-:W-:Y:S01]  /*3ea0*/  MOV R17, UR20 ;  /* 0x0000001400117c02 */ /* 0x000fe20008000f00 */
[----:B------:R-:W-:Y:S01]  /*3eb0*/  USHF.L.U32 UR10, UR20, 0x3, URZ ;  /* 0x00000003140a7899 */ /* 0x000fe2000800063f */
[----:B------:R-:W4:Y:S01]  /*3ec0*/  LDL.LU R18, [R1+0x8] ;  /* 0x0000080001127983 */ /* 0x000f220000300800 */
[----:B------:R-:W-:-:S04]  /*3ed0*/  FMUL R4, R4, UR16 ;  /* 0x0000001004047c20 */ /* 0x000fc80008400000 */
[----:B---3--:R-:W-:-:S05]  /*3ee0*/  FFMA R4, R5, UR13, R4 ;  /* 0x0000000d05047c23 */ /* 0x008fca0008000004 */
[----:B------:R-:W-:-:S05]  /*3ef0*/  F2FP.F16.F32.PACK_AB R4, RZ, R4 ;  /* 0x00000004ff04723e */ /* 0x000fca00000000ff */
[----:B------:R1:W-:Y:S02]  /*3f00*/  @P2 STG.E.U16 desc[UR14][R2.64+0x2], R4 ;  /* 0x0000020402002986 */ /* 0x0003e4000c10150e */
[----:B-1----:R-:W-:-:S03]  /*3f10*/  IMAD.WIDE.U32 R4, R12, R17, UR10 ;  /* 0x0000000a0c047e25 */ /* 0x002fc6000f8e0011 */
[----:B------:R-:W-:-:S04]  /*3f20*/  IADD3 R4, P1, R10, R4, RZ ;  /* 0x000000040a047210 */ /* 0x000fc80007f3e0ff */
[----:B------:R-:W-:Y:S02]  /*3f30*/  IADD3.X R5, R11, R6, R5, P1, !PT ;  /* 0x000000060b057210 */ /* 0x000fe40000ffe405 */
[----:B------:R-:W-:Y:S02]  /*3f40*/  ISETP.GT.AND P1, PT, R14, 0x8, PT ;  /* 0x000000080e00780c */ /* 0x000fe40003f24270 */
[----:B------:R-:W-:Y:S02]  /*3f50*/  LEA R6, P3, R4, UR22, 0x1 ;  /* 0x0000001604067c11 */ /* 0x000fe4000f8608ff */
[----:B------:R-:W-:Y:S02]  /*3f60*/  ISETP.GT.AND P2, PT, R0, RZ, P1 ;  /* 0x000000ff0000720c */ /* 0x000fe40000f44270 */
[----:B------:R-:W-:-:S11]  /*3f70*/  LEA.HI.X R7, R4, UR23, R5, 0x1, P3 ;  /* 0x0000001704077c11 */ /* 0x000fd600098f0c05 */
[----:B------:R-:W3:Y:S01]  /*3f80*/  @P2 LDG.E.LTC128B.U16 R15, desc[UR14][R6.64] ;  /* 0x0000000e060f2981 */ /* 0x000ee2000c1e1520 */
[----:B------:R-:W-:Y:S01]  /*3f90*/  USHF.L.U32 UR8, UR4, 0x1, URZ ;  /* 0x0000000104087899 */ /* 0x000fe2000800063f */
[----:B------:R-:W-:Y:S01]  /*3fa0*/  ISETP.GT.AND P3, PT, R0, 0x1, P1 ;  /* 0x000000010000780c */ /* 0x000fe20000f64270 */
[----:B------:R-:W-:Y:S01]  /*3fb0*/  USHF.L.U64.HI UR5, UR4, 0x1, UR5 ;  /* 0x0000000104057899 */ /* 0x000fe20008010205 */
[----:B------:R-:W-:Y:S03]  /*3fc0*/  BSSY B0, `(.L_x_25) ;  /* 0x000000b000007945 */ /* 0x000fe60003800000 */
[----:B------:R-:W-:Y:S01]  /*3fd0*/  IADD3 R4, P4, R2, UR8, RZ ;  /* 0x0000000802047c10 */ /* 0x000fe2000ff9e0ff */
[----:B---3--:R-:W-:-:S05]  /*3fe0*/  HADD2.F32 R5, -RZ, R15.H0_H0 ;  /* 0x2000000fff057230 */ /* 0x008fca0000004100 */
[----:B------:R-:W-:-:S04]  /*3ff0*/  FMUL R5, R5, UR16 ;  /* 0x0000001005057c20 */ /* 0x000fc80008400000 */
[----:B----4-:R-:W-:-:S05]  /*4000*/  FFMA R5, R18, UR13, R5 ;  /* 0x0000000d12057c23 */ /* 0x010fca0008000005 */
[----:B------:R-:W-:-:S04]  /*4010*/  F2FP.F16.F32.PACK_AB R5, RZ, R5 ;  /* 0x00000005ff05723e */ /* 0x000fc800000000ff */
[----:B------:R-:W-:Y:S02]  /*4020*/  PRMT R16, R5, 0x7610, R16 ;  /* 0x0000761005107816 */ /* 0x000fe40000000010 */
[----:B------:R-:W-:-:S05]  /*4030*/  IADD3.X R5, R3, UR5, RZ, P4, !PT ;  /* 0x0000000503057c10 */ /* 0x000fca000a7fe4ff */
[----:B------:R1:W-:Y:S01]  /*4040*/  @P2 STG.E.U16 desc[UR14][R4.64], R16 ;  /* 0x0000001004002986 */ /* 0x0003e2000c10150e */
[----:B------:R-:W-:Y:S05]  /*4050*/  @!P3 BRA `(.L_x_26) ;  /* 0x000000000004b947 */ /* 0x000fea0003800000 */
[----:B------:R3:W5:Y:S02]  /*4060*/  LDG.E.LTC128B.U16 R15, desc[UR14][R6.64+0x2] ;  /* 0x0000020e060f7981 */ /* 0x000764000c1e1520 */
.L_x_26:
[----:B------:R-:W-:Y:S05]  /*4070*/  BSYNC B0 ;  /* 0x0000000000007941 */ /* 0x000fea0003800000 */
.L_x_25:
[----:B------:R-:W4:Y:S01]  /*4080*/  LDL.LU R18, [R1+0xc] ;  /* 0x00000c0001127983 */ /* 0x000f220000300800 */
[----:B-1---5:R-:W-:Y:S01]  /*4090*/  HADD2.F32 R16, -RZ, R15.H0_H0 ;  /* 0x2000000fff107230 */ /* 0x022fe20000004100 */
[----:B------:R-:W-:Y:S01]  /*40a0*/  ISETP.GT.AND P2, PT, R0, 0x8, P0 ;  /* 0x000000080000780c */ /* 0x000fe20000744270 */
[----:B------:R-:W-:Y:S03]  /*40b0*/  BSSY B0, `(.L_x_27) ;  /* 0x0000007000007945 */ /* 0x000fe60003800000 */
[----:B------:R-:W-:-:S04]  /*40c0*/  FMUL R16, R16, UR16 ;  /* 0x0000001010107c20 */ /* 0x000fc80008400000 */
[----:B----4-:R-:W-:-:S05]  /*40d0*/  FFMA R16, R18, UR13, R16 ;  /* 0x0000000d12107c23 */ /* 0x010fca0008000010 */
[----:B------:R-:W-:-:S05]  /*40e0*/  F2FP.F16.F32.PACK_AB R16, RZ, R16 ;  /* 0x00000010ff10723e */ /* 0x000fca00000000ff */
[----:B------:R1:W-:Y:S01]  /*40f0*/  @P3 STG.E.U16 desc[UR14][R4.64+0x2], R16 ;  /* 0x0000021004003986 */ /* 0x0003e2000c10150e */
[----:B------:R-:W-:Y:S05]  /*4100*/  @!P2 BRA `(.L_x_28) ;  /* 0x000000000004a947 */ /* 0x000fea0003800000 */
[----:B------:R4:W5:Y:S02]  /*4110*/  LDG.E.LTC128B.U16 R15, desc[UR14][R8.64+0x10] ;  /* 0x0000100e080f7981 */ /* 0x000964000c1e1520 */
.L_x_28:
[----:B------:R-:W-:Y:S05]  /*4120*/  BSYNC B0 ;  /* 0x0000000000007941 */ /* 0x000fea0003800000 */
.L_x_27:
[----:B------:R-:W2:Y:S01]  /*4130*/  LDL.LU R18, [R1+0x10] ;  /* 0x0000100001127983 */ /* 0x000ea20000300800 */
[----:B-1---5:R-:W-:Y:S01]  /*4140*/  HADD2.F32 R16, -RZ, R15.H0_H0 ;  /* 0x2000000fff107230 */ /* 0x022fe20000004100 */
[----:B------:R-:W-:Y:S04]  /*4150*/  BSSY B0, `(.L_x_29) ;  /* 0x0000008000007945 */ /* 0x000fe80003800000 */
[----:B------:R-:W-:-:S04]  /*4160*/  FMUL R16, R16, UR16 ;  /* 0x0000001010107c20 */ /* 0x000fc80008400000 */
[----:B--2---:R-:W-:-:S05]  /*4170*/  FFMA R16, R18, UR13, R16 ;  /* 0x0000000d12107c23 */ /* 0x004fca0008000010 */
[----:B------:R-:W-:-:S05]  /*4180*/  F2FP.F16.F32.PACK_AB R16, RZ, R16 ;  /* 0x00000010ff10723e */ /* 0x000fca00000000ff */
[----:B------:R1:W-:Y:S01]  /*4190*/  @P2 STG.E.U16 desc[UR14][R2.64+0x10], R16 ;  /* 0x0000101002002986 */ /* 0x0003e2000c10150e */
[----:B------:R-:W-:-:S13]  /*41a0*/  ISETP.GT.AND P2, PT, R0, 0x9, P0 ;  /* 0x000000090000780c */ /* 0x000fda0000744270 */
[----:B-1----:R-:W-:Y:S05]  /*41b0*/  @!P2 BRA `(.L_x_30) ;  /* 0x000000000004a947 */ /* 0x002fea0003800000 */
[----:B------:R1:W5:Y:S02]  /*41c0*/  LDG.E.LTC128B.U16 R15, desc[UR14][R8.64+0x12] ;  /* 0x0000120e080f7981 */ /* 0x000364000c1e1520 */
.L_x_30:
[----:B------:R-:W-:Y:S05]  /*41d0*/  BSYNC B0 ;  /* 0x0000000000007941 */ /* 0x000fea0003800000 */
.L_x_29:
[----:B------:R-:W2:Y:S01]  /*41e0*/  LDL.LU R18, [R1+0x14] ;  /* 0x0000140001127983 */ /* 0x000ea20000300800 */
[----:B-----5:R-:W-:Y:S01]  /*41f0*/  HADD2.F32 R16, -RZ, R15.H0_H0 ;  /* 0x2000000fff107230 */ /* 0x020fe20000004100 */
[----:B------:R-:W-:Y:S01]  /*4200*/  ISETP.GT.AND P3, PT, R0, 0x8, P1 ;  /* 0x000000080000780c */ /* 0x000fe20000f64270 */
[----:B------:R-:W-:Y:S03]  /*4210*/  BSSY B0, `(.L_x_31) ;  /* 0x0000007000007945 */ /* 0x000fe60003800000 */
[----:B------:R-:W-:-:S04]  /*4220*/  FMUL R16, R16, UR16 ;  /* 0x0000001010107c20 */ /* 0x000fc80008400000 */
[----:B--2---:R-:W-:-:S05]  /*4230*/  FFMA R16, R18, UR13, R16 ;  /* 0x0000000d12107c23 */ /* 0x004fca0008000010 */
[----:B------:R-:W-:-:S05]  /*4240*/  F2FP.F16.F32.PACK_AB R16, RZ, R16 ;  /* 0x00000010ff10723e */ /* 0x000fca00000000ff */
[----:B------:R2:W-:Y:S01]  /*4250*/  @P2 STG.E.U16 desc[UR14][R2.64+0x12], R16 ;  /* 0x0000121002002986 */ /* 0x0005e2000c10150e */
[----:B------:R-:W-:Y:S05]  /*4260*/  @!P3 BRA `(.L_x_32) ;  /* 0x000000000004b947 */ /* 0x000fea0003800000 */
[----:B------:R0:W5:Y:S02]  /*4270*/  LDG.E.LTC128B.U16 R15, desc[UR14][R6.64+0x10] ;  /* 0x0000100e060f7981 */ /* 0x000164000c1e1520 */
.L_x_32:
[----:B------:R-:W-:Y:S05]  /*4280*/  BSYNC B0 ;  /* 0x0000000000007941 */ /* 0x000fea0003800000 */
.L_x_31:
[----:B------:R-:W3:Y:S01]  /*4290*/  LDL.LU R18, [R1+0x18] ;  /* 0x0000180001127983 */ /* 0x000ee20000300800 */
[----:B--2--5:R-:W-:Y:S01]  /*42a0*/  HADD2.F32 R16, -RZ, R15.H0_H0 ;  /* 0x2000000fff107230 */ /* 0x024fe20000004100 */
[----:B------:R-:W-:Y:S01]  /*42b0*/  ISETP.GT.AND P2, PT, R0, 0x9, P1 ;  /* 0x000000090000780c */ /* 0x000fe20000f44270 */
[----:B------:R-:W-:Y:S03]  /*42c0*/  BSSY B0, `(.L_x_33) ;  /* 0x0000007000007945 */ /* 0x000fe60003800000 */
[----:B------:R-:W-:-:S04]  /*42d0*/  FMUL R16, R16, UR16 ;  /* 0x0000001010107c20 */ /* 0x000fc80008400000 */
[----:B---3--:R-:W-:-:S05]  /*42e0*/  FFMA R16, R18, UR13, R16 ;  /* 0x0000000d12107c23 */ /* 0x008fca0008000010 */
[----:B------:R-:W-:-:S05]  /*42f0*/  F2FP.F16.F32.PACK_AB R16, RZ, R16 ;  /* 0x00000010ff10723e */ /* 0x000fca00000000ff */
[----:B------:R2:W-:Y:S01]  /*4300*/  @P3 STG.E.U16 desc[UR14][R4.64+0x10], R16 ;  /* 0x0000101004003986 */ /* 0x0005e2000c10150e */
[----:B------:R-:W-:Y:S05]  /*4310*/  @!P2 BRA `(.L_x_34) ;  /* 0x000000000004a947 */ /* 0x000fea0003800000 */
[----:B------:R3:W5:Y:S02]  /*4320*/  LDG.E.LTC128B.U16 R15, desc[UR14][R6.64+0x12] ;  /* 0x0000120e060f7981 */ /* 0x000764000c1e1520 */
.L_x_34:
[----:B------:R-:W-:Y:S05]  /*4330*/  BSYNC B0 ;  /* 0x0000000000007941 */ /* 0x000fea0003800000 */
.L_x_33:
[----:B------:R-:W4:Y:S01]  /*4340*/  LDL.LU R18, [R1+0x1c] ;  /* 0x00001c0001127983 */ /* 0x000f220000300800 */
[----:B--2--5:R-:W-:Y:S01]  /*4350*/  HADD2.F32 R16, -RZ, R15.H0_H0 ;  /* 0x2000000fff107230 */ /* 0x024fe20000004100 */
        /* <DEDUP_REMOVED lines=8> */
.L_x_36:
[----:B------:R-:W-:Y:S05]  /*43e0*/  BSYNC B0 ;  /* 0x0000000000007941 */ /* 0x000fea0003800000 */
.L_x_35:
        /* <DEDUP_REMOVED lines=10> */
.L_x_38:
[----:B------:R-:W-:Y:S05]  /*4490*/  BSYNC B0 ;  /* 0x0000000000007941 */ /* 0x000fea0003800000 */
.L_x_37:
        /* <DEDUP_REMOVED lines=10> */
.L_x_40:
[----:B------:R-:W-:Y:S05]  /*4540*/  BSYNC B0 ;  /* 0x0000000000007941 */ /* 0x000fea0003800000 */
.L_x_39:
        /* <DEDUP_REMOVED lines=10> */
.L_x_42:
[----:B------:R-:W-:Y:S05]  /*45f0*/  BSYNC B0 ;  /* 0x0000000000007941 */ /* 0x000fea0003800000 */
.L_x_41:
        /* <DEDUP_REMOVED lines=10> */
.L_x_44:
[----:B------:R-:W-:Y:S05]  /*46a0*/  BSYNC B0 ;  /* 0x0000000000007941 */ /* 0x000fea0003800000 */
.L_x_43:
        /* <DEDUP_REMOVED lines=10> */
.L_x_46:
[----:B------:R-:W-:Y:S05]  /*4750*/  BSYNC B0 ;  /* 0x0000000000007941 */ /* 0x000fea0003800000 */
.L_x_45:
        /* <DEDUP_REMOVED lines=10> */
.L_x_48:
[----:B------:R-:W-:Y:S05]  /*4800*/  BSYNC B0 ;  /* 0x0000000000007941 */ /* 0x000fea0003800000 */
.L_x_47:
        /* <DEDUP_REMOVED lines=10> */
.L_x_50:
[----:B------:R-:W-:Y:S05]  /*48b0*/  BSYNC B0 ;  /* 0x0000000000007941 */ /* 0x000fea0003800000 */
.L_x_49:
        /* <DEDUP_REMOVED lines=10> */
.L_x_52:
[----:B------:R-:W-:Y:S05]  /*4960*/  BSYNC B0 ;  /* 0x0000000000007941 */ /* 0x000fea0003800000 */
.L_x_51:
        /* <DEDUP_REMOVED lines=10> */
.L_x_54:
[----:B------:R-:W-:Y:S05]  /*4a10*/  BSYNC B0 ;  /* 0x0000000000007941 */ /* 0x000fea0003800000 */
.L_x_53:
        /* <DEDUP_REMOVED lines=10> */
.L_x_56:
[----:B------:R-:W-:Y:S05]  /*4ac0*/  BSYNC B0 ;  /* 0x0000000000007941 */ /* 0x000fea0003800000 */
.L_x_55:
        /* <DEDUP_REMOVED lines=10> */
.L_x_58:
[----:B------:R-:W-:Y:S05]  /*4b70*/  BSYNC B0 ;  /* 0x0000000000007941 */ /* 0x000fea0003800000 */
.L_x_57:
        /* <DEDUP_REMOVED lines=10> */
.L_x_60:
[----:B------:R-:W-:Y:S05]  /*4c20*/  BSYNC B0 ;  /* 0x0000000000007941 */ /* 0x000fea0003800000 */
.L_x_59:
        /* <DEDUP_REMOVED lines=10> */
.L_x_62:
[----:B------:R-:W-:Y:S05]  /*4cd0*/  BSYNC B0 ;  /* 0x0000000000007941 */ /* 0x000fea0003800000 */
.L_x_61:
        /* <DEDUP_REMOVED lines=10> */
.L_x_64:
[----:B------:R-:W-:Y:S05]  /*4d80*/  BSYNC B0 ;  /* 0x0000000000007941 */ /* 0x000fea0003800000 */
.L_x_63:
        /* <DEDUP_REMOVED lines=10> */
.L_x_66:
[----:B------:R-:W-:Y:S05]  /*4e30*/  BSYNC B0 ;  /* 0x0000000000007941 */ /* 0x000fea0003800000 */
.L_x_65:
        /* <DEDUP_REMOVED lines=10> */
.L_x_68:
[----:B------:R-:W-:Y:S05]  /*4ee0*/  BSYNC B0 ;  /* 0x0000000000007941 */ /* 0x000fea0003800000 */
.L_x_67:
        /* <DEDUP_REMOVED lines=10> */
.L_x_70:
[----:B------:R-:W-:Y:S05]  /*4f90*/  BSYNC B0 ;  /* 0x0000000000007941 */ /* 0x000fea0003800000 */
.L_x_69:
        /* <DEDUP_REMOVED lines=10> */
.L_x_72:
[----:B------:R-:W-:Y:S05]  /*5040*/  BSYNC B0 ;  /* 0x0000000000007941 */ /* 0x000fea0003800000 */
.L_x_71:
        /* <DEDUP_REMOVED lines=10> */
.L_x_74:
[----:B------:R-:W-:Y:S05]  /*50f0*/  BSYNC B0 ;  /* 0x0000000000007941 */ /* 0x000fea0003800000 */
.L_x_73:
        /* <DEDUP_REMOVED lines=10> */
.L_x_76:
[----:B------:R-:W-:Y:S05]  /*51a0*/  BSYNC B0 ;  /* 0x0000000000007941 */ /* 0x000fea0003800000 */
.L_x_75:
        /* <DEDUP_REMOVED lines=10> */
.L_x_78:
[----:B------:R-:W-:Y:S05]  /*5250*/  BSYNC B0 ;  /* 0x0000000000007941 */ /* 0x000fea0003800000 */
.L_x_77:
        /* <DEDUP_REMOVED lines=10> */
.L_x_80:
[----:B------:R-:W-:Y:S05]  /*5300*/  BSYNC B0 ;  /* 0x0000000000007941 */ /* 0x000fea0003800000 */
.L_x_79:
        /* <DEDUP_REMOVED lines=10> */
.L_x_82:
[----:B------:R-:W-:Y:S05]  /*53b0*/  BSYNC B0 ;  /* 0x0000000000007941 */ /* 0x000fea0003800000 */
.L_x_81:
        /* <DEDUP_REMOVED lines=10> */
.L_x_84:
[----:B------:R-:W-:Y:S05]  /*5460*/  BSYNC B0 ;  /* 0x0000000000007941 */ /* 0x000fea0003800000 */
.L_x_83:
        /* <DEDUP_REMOVED lines=10> */
.L_x_86:
[----:B------:R-:W-:Y:S05]  /*5510*/  BSYNC B0 ;  /* 0x0000000000007941 */ /* 0x000fea0003800000 */
.L_x_85:
        /* <DEDUP_REMOVED lines=10> */
.L_x_88:
[----:B------:R-:W-:Y:S05]  /*55c0*/  BSYNC B0 ;  /* 0x0000000000007941 */ /* 0x000fea0003800000 */
.L_x_87:
        /* <DEDUP_REMOVED lines=10> */
.L_x_90:
[----:B------:R-:W-:Y:S05]  /*5670*/  BSYNC B0 ;  /* 0x0000000000007941 */ /* 0x000fea0003800000 */
.L_x_89:
        /* <DEDUP_REMOVED lines=10> */
.L_x_92:
[----:B------:R-:W-:Y:S05]  /*5720*/  BSYNC B0 ;  /* 0x0000000000007941 */ /* 0x000fea0003800000 */
.L_x_91:
        /* <DEDUP_REMOVED lines=10> */
.L_x_94:
[----:B------:R-:W-:Y:S05]  /*57d0*/  BSYNC B0 ;  /* 0x0000000000007941 */ /* 0x000fea0003800000 */
.L_x_93:
        /* <DEDUP_REMOVED lines=10> */
.L_x_96:
[----:B------:R-:W-:Y:S05]  /*5880*/  BSYNC B0 ;  /* 0x0000000000007941 */ /* 0x000fea0003800000 */
.L_x_95:
        /* <DEDUP_REMOVED lines=10> */
.L_x_98:
[----:B------:R-:W-:Y:S05]  /*5930*/  BSYNC B0 ;  /* 0x0000000000007941 */ /* 0x000fea0003800000 */
.L_x_97:
        /* <DEDUP_REMOVED lines=10> */
.L_x_100:
[----:B------:R-:W-:Y:S05]  /*59e0*/  BSYNC B0 ;  /* 0x0000000000007941 */ /* 0x000fea0003800000 */
.L_x_99:
        /* <DEDUP_REMOVED lines=10> */
.L_x_102:
[----:B------:R-:W-:Y:S05]  /*5a90*/  BSYNC B0 ;  /* 0x0000000000007941 */ /* 0x000fea0003800000 */
.L_x_101:
        /* <DEDUP_REMOVED lines=10> */
.L_x_104:
[----:B------:R-:W-:Y:S05]  /*5b40*/  BSYNC B0 ;  /* 0x0000000000007941 */ /* 0x000fea0003800000 */
.L_x_103:
        /* <DEDUP_REMOVED lines=10> */
.L_x_106:
[----:B------:R-:W-:Y:S05]  /*5bf0*/  BSYNC B0 ;  /* 0x0000000000007941 */ /* 0x000fea0003800000 */
.L_x_105:
        /* <DEDUP_REMOVED lines=10> */
.L_x_108:
[----:B------:R-:W-:Y:S05]  /*5ca0*/  BSYNC B0 ;  /* 0x0000000000007941 */ /* 0x000fea0003800000 */
.L_x_107:
        /* <DEDUP_REMOVED lines=10> */
.L_x_110:
[----:B------:R-:W-:Y:S05]  /*5d50*/  BSYNC B0 ;  /* 0x0000000000007941 */ /* 0x000fea0003800000 */
.L_x_109:
        /* <DEDUP_REMOVED lines=10> */
.L_x_112:
[----:B------:R-:W-:Y:S05]  /*5e00*/  BSYNC B0 ;  /* 0x0000000000007941 */ /* 0x000fea0003800000 */
.L_x_111:
        /* <DEDUP_REMOVED lines=10> */
.L_x_114:
[----:B------:R-:W-:Y:S05]  /*5eb0*/  BSYNC B0 ;  /* 0x0000000000007941 */ /* 0x000fea0003800000 */
.L_x_113:
        /* <DEDUP_REMOVED lines=10> */
.L_x_116:
[----:B------:R-:W-:Y:S05]  /*5f60*/  BSYNC B0 ;  /* 0x0000000000007941 */ /* 0x000fea0003800000 */
.L_x_115:
        /* <DEDUP_REMOVED lines=10> */
.L_x_118:
[----:B------:R-:W-:Y:S05]  /*6010*/  BSYNC B0 ;  /* 0x0000000000007941 */ /* 0x000fea0003800000 */
.L_x_117:
        /* <DEDUP_REMOVED lines=10> */
.L_x_120:
[----:B------:R-:W-:Y:S05]  /*60c0*/  BSYNC B0 ;  /* 0x0000000000007941 */ /* 0x000fea0003800000 */
.L_x_119:
        /* <DEDUP_REMOVED lines=10> */
.L_x_122:
[----:B------:R-:W-:Y:S05]  /*6170*/  BSYNC B0 ;  /* 0x0000000000007941 */ /* 0x000fea0003800000 */
.L_x_121:
        /* <DEDUP_REMOVED lines=10> */
.L_x_124:
[----:B------:R-:W-:Y:S05]  /*6220*/  BSYNC B0 ;  /* 0x0000000000007941 */ /* 0x000fea0003800000 */
.L_x_123:
        /* <DEDUP_REMOVED lines=10> */
.L_x_126:
[----:B------:R-:W-:Y:S05]  /*62d0*/  BSYNC B0 ;  /* 0x0000000000007941 */ /* 0x000fea0003800000 */
.L_x_125:
        /* <DEDUP_REMOVED lines=10> */
.L_x_128:
[----:B------:R-:W-:Y:S05]  /*6380*/  BSYNC B0 ;  /* 0x0000000000007941 */ /* 0x000fea0003800000 */
.L_x_127:
        /* <DEDUP_REMOVED lines=10> */
.L_x_130:
[----:B------:R-:W-:Y:S05]  /*6430*/  BSYNC B0 ;  /* 0x0000000000007941 */ /* 0x000fea0003800000 */
.L_x_129:
        /* <DEDUP_REMOVED lines=10> */
.L_x_132:
[----:B------:R-:W-:Y:S05]  /*64e0*/  BSYNC B0 ;  /* 0x0000000000007941 */ /* 0x000fea0003800000 */
.L_x_131:
        /* <DEDUP_REMOVED lines=10> */
.L_x_134:
[----:B------:R-:W-:Y:S05]  /*6590*/  BSYNC B0 ;  /* 0x0000000000007941 */ /* 0x000fea0003800000 */
.L_x_133:
        /* <DEDUP_REMOVED lines=10> */
.L_x_136:
[----:B------:R-:W-:Y:S05]  /*6640*/  BSYNC B0 ;  /* 0x0000000000007941 */ /* 0x000fea0003800000 */
.L_x_135:
        /* <DEDUP_REMOVED lines=10> */
.L_x_138:
[----:B------:R-:W-:Y:S05]  /*66f0*/  BSYNC B0 ;  /* 0x0000000000007941 */ /* 0x000fea0003800000 */
.L_x_137:
        /* <DEDUP_REMOVED lines=10> */
.L_x_140:
[----:B------:R-:W-:Y:S05]  /*67a0*/  BSYNC B0 ;  /* 0x0000000000007941 */ /* 0x000fea0003800000 */
.L_x_139:
        /* <DEDUP_REMOVED lines=10> */
.L_x_142:
[----:B------:R-:W-:Y:S05]  /*6850*/  BSYNC B0 ;  /* 0x0000000000007941 */ /* 0x000fea0003800000 */
.L_x_141:
[----:B-1-34-:R-:W3:Y:S01]  /*6860*/  LDL.LU R9, [R1+0xf4] ;  /* 0x0000f40001097983 */ /* 0x01aee20000300800 */
[----:B-----5:R-:W-:Y:S01]  /*6870*/  HADD2.F32 R8, -RZ, R15.H0_H0 ;  /* 0x2000000fff087230 */ /* 0x020fe20000004100 */
        /* <DEDUP_REMOVED lines=8> */
.L_x_144:
[----:B------:R-:W-:Y:S05]  /*6900*/  BSYNC B0 ;  /* 0x0000000000007941 */ /* 0x000fea0003800000 */
.L_x_143:
[----:B------:R-:W4:Y:S01]  /*6910*/  LDL.LU R9, [R1+0xf8] ;  /* 0x0000f80001097983 */ /* 0x000f220000300800 */
[----:B-1---5:R-:W-:Y:S01]  /*6920*/  HADD2.F32 R8, -RZ, R15.H0_H0 ;  /* 0x2000000fff087230 */ /* 0x022fe20000004100 */
[----:B------:R-:W-:Y:S01]  /*6930*/  ISETP.GT.AND P1, PT, R0, 0x79, P1 ;  /* 0x000000790000780c */ /* 0x000fe20000f24270 */
[----:B------:R-:W-:Y:S01]  /*6940*/  BSSY B0, `(.L_x_145) ;  /* 0x0000008000007945 */ /* 0x000fe20003800000 */
[----:B------:R-:W-:Y:S02]  /*6950*/  IADD3 R18, P0, R12, 0x40, RZ ;  /* 0x000000400c127810 */ /* 0x000fe40007f1e0ff */
[----:B------:R-:W-:-:S04]  /*6960*/  FMUL R8, R8, UR16 ;  /* 0x0000001008087c20 */ /* 0x000fc80008400000 */
[----:B----4-:R-:W-:-:S05]  /*6970*/  FFMA R8, R9, UR13, R8 ;  /* 0x0000000d09087c23 */ /* 0x010fca0008000008 */
[----:B------:R-:W-:-:S05]  /*6980*/  F2FP.F16.F32.PACK_AB R8, RZ, R8 ;  /* 0x00000008ff08723e */ /* 0x000fca00000000ff */
[----:B------:R1:W-:Y:S01]  /*6990*/  @P2 STG.E.U16 desc[UR14][R4.64+0xf0], R8 ;  /* 0x0000f00804002986 */ /* 0x0003e2000c10150e */
[----:B------:R-:W-:Y:S05]  /*69a0*/  @!P1 BRA `(.L_x_146) ;  /* 0x0000000000049947 */ /* 0x000fea0003800000 */
[----:B------:R4:W5:Y:S02]  /*69b0*/  LDG.E.LTC128B.U16 R15, desc[UR14][R6.64+0xf2] ;  /* 0x0000f20e060f7981 */ /* 0x000964000c1e1520 */
.L_x_146:
[----:B------:R-:W-:Y:S05]  /*69c0*/  BSYNC B0 ;  /* 0x0000000000007941 */ /* 0x000fea0003800000 */
.L_x_145:
[----:B-1----:R-:W2:Y:S01]  /*69d0*/  LDL.LU R8, [R1+0xfc] ;  /* 0x0000fc0001087983 */ /* 0x002ea20000300800 */
[----:B0--345:R-:W-:Y:S02]  /*69e0*/  HADD2.F32 R6, -RZ, R15.H0_H0 ;  /* 0x2000000fff067230 */ /* 0x039fe40000004100 */
[----:B------:R-:W-:Y:S01]  /*69f0*/  IMAD.X R7, RZ, RZ, R13, P0 ;  /* 0x000000ffff077224 */ /* 0x000fe200000e060d */
[----:B------:R-:W-:Y:S02]  /*6a00*/  ISETP.GT.AND P0, PT, R14, 0x40, PT ;  /* 0x000000400e00780c */ /* 0x000fe40003f04270 */
[----:B------:R-:W-:Y:S01]  /*6a10*/  FMUL R6, R6, UR16 ;  /* 0x0000001006067c20 */ /* 0x000fe20008400000 */
[----:B------:R-:W-:Y:S01]  /*6a20*/  IMAD R7, R7, UR20, RZ ;  /* 0x0000001407077c24 */ /* 0x000fe2000f8e02ff */
[----:B------:R-:W-:-:S03]  /*6a30*/  ISETP.GT.AND P3, PT, R0, RZ, P0 ;  /* 0x000000ff0000720c */ /* 0x000fc60000764270 */
[----:B------:R-:W-:Y:S02]  /*6a40*/  IMAD R19, R18, UR21, R7 ;  /* 0x0000001512137c24 */ /* 0x000fe4000f8e0207 */
[----:B--2---:R-:W-:Y:S01]  /*6a50*/  FFMA R6, R8, UR13, R6 ;  /* 0x0000000d08067c23 */ /* 0x004fe20008000006 */
[----:B------:R-:W-:-:S04]  /*6a60*/  IMAD.WIDE.U32 R8, R18, UR20, R10 ;  /* 0x0000001412087c25 */ /* 0x000fc8000f8e000a */
[----:B------:R-:W-:Y:S01]  /*6a70*/  F2FP.F16.F32.PACK_AB R16, RZ, R6 ;  /* 0x00000006ff10723e */ /* 0x000fe200000000ff */
[----:B------:R-:W-:Y:S01]  /*6a80*/  IMAD.IADD R7, R9, 0x1, R19 ;  /* 0x0000000109077824 */ /* 0x000fe200078e0213 */
[----:B------:R-:W-:-:S03]  /*6a90*/  LEA R6, P2, R8, UR22, 0x1 ;  /* 0x0000001608067c11 */ /* 0x000fc6000f8408ff */
[----:B------:R0:W-:Y:S01]  /*6aa0*/  @P1 STG.E.U16 desc[UR14][R4.64+0xf2], R16 ;  /* 0x0000f21004001986 */ /* 0x0001e2000c10150e */
[----:B------:R-:W-:-:S05]  /*6ab0*/  LEA.HI.X R7, R8, UR23, R7, 0x1, P2 ;  /* 0x0000001708077c11 */ /* 0x000fca00090f0c07 */
[----:B------:R-:W2:Y:S01]  /*6ac0*/  @P3 LDG.E.LTC128B.U16 R15, desc[UR14][R6.64] ;  /* 0x0000000e060f3981 */ /* 0x000ea2000c1e1520 */
[----:B------:R-:W-:Y:S01]  /*6ad0*/  USHF.L.U32 UR6, UR18, 0x6, URZ ;  /* 0x0000000612067899 */ /* 0x000fe2000800063f */
[----:B------:R-:W-:Y:S01]  /*6ae0*/  ISETP.GT.AND P2, PT, R0, 0x1, P0 ;  /* 0x000000010000780c */ /* 0x000fe20000744270 */
[----:B------:R-:W-:Y:S01]  /*6af0*/  USHF.L.U64.HI UR4, UR18, 0x6, UR19 ;  /* 0x0000000612047899 */ /* 0x000fe20008010213 */
[----:B------:R-:W-:Y:S01]  /*6b00*/  BSSY B0, `(.L_x_147) ;  /* 0x000000c000007945 */ /* 0x000fe20003800000 */
[----:B------:R-:W-:Y:S02]  /*6b10*/  USHF.L.U32 UR7, UR6, 0x1, URZ ;  /* 0x0000000106077899 */ /* 0x000fe4000800063f */
[----:B------:R-:W-:Y:S01]  /*6b20*/  USHF.L.U64.HI UR4, UR6, 0x1, UR4 ;  /* 0x0000000106047899 */ /* 0x000fe20008010204 */
[----:B--2---:R-:W-:-:S05]  /*6b30*/  HADD2.F32 R8, -RZ, R15.H0_H0 ;  /* 0x2000000fff087230 */ /* 0x004fca0000004100 */
[----:B------:R-:W-:Y:S01]  /*6b40*/  FMUL R9, R8, UR16 ;  /* 0x0000001008097c20 */ /* 0x000fe20008400000 */
[----:B------:R-:W-:-:S03]  /*6b50*/  IADD3 R8, P1, R2, UR7, RZ ;  /* 0x0000000702087c10 */ /* 0x000fc6000ff3e0ff */
[----:B------:R-:W-:-:S05]  /*6b60*/  FFMA R9, R152, UR13, R9 ;  /* 0x0000000d98097c23 */ /* 0x000fca0008000009 */
[----:B0-----:R-:W-:Y:S02]  /*6b70*/  F2FP.F16.F32.PACK_AB R5, RZ, R9 ;  /* 0x00000009ff05723e */ /* 0x001fe400000000ff */
[----:B------:R-:W-:-:S05]  /*6b80*/  IADD3.X R9, R3, UR4, RZ, P1, !PT ;  /* 0x0000000403097c10 */ /* 0x000fca0008ffe4ff */
[----:B------:R0:W-:Y:S01]  /*6b90*/  @P3 STG.E.U16 desc[UR14][R8.64], R5 ;  /* 0x0000000508003986 */ /* 0x0001e2000c10150e */
[----:B------:R-:W-:Y:S05]  /*6ba0*/  @!P2 BRA `(.L_x_148) ;  /* 0x000000000004a947 */ /* 0x000fea0003800000 */
[----:B------:R1:W5:Y:S02]  /*6bb0*/  LDG.E.LTC128B.U16 R15, desc[UR14][R6.64+0x2] ;  /* 0x0000020e060f7981 */ /* 0x000364000c1e1520 */
.L_x_148:
[----:B------:R-:W-:Y:S05]  /*6bc0*/  BSYNC B0 ;  /* 0x0000000000007941 */ /* 0x000fea0003800000 */
.L_x_147:
[----:B-----5:R-:W-:Y:S01]  /*6bd0*/  HADD2.F32 R16, -RZ, R15.H0_H0 ;  /* 0x2000000fff107230 */ /* 0x020fe20000004100 */
[----:B------:R-:W-:Y:S01]  /*6be0*/  ISETP.GT.AND P1, PT, R14, 0x48, PT ;  /* 0x000000480e00780c */ /* 0x000fe20003f24270 */
[----:B0-----:R-:W-:Y:S01]  /*6bf0*/  IMAD.WIDE.U32 R4, R18, R17, UR10 ;  /* 0x0000000a12047e25 */ /* 0x001fe2000f8e0011 */
[----:B------:R-:W-:Y:S03]  /*6c00*/  BSSY B0, `(.L_x_149) ;  /* 0x000000c000007945 */ /* 0x000fe60003800000 */
[----:B------:R-:W-:Y:S01]  /*6c10*/  FMUL R16, R16, UR16 ;  /* 0x0000001010107c20 */ /* 0x000fe20008400000 */
[----:B------:R-:W-:-:S03]  /*6c20*/  IADD3 R18, P3, R10, R4, RZ ;  /* 0x000000040a127210 */ /* 0x000fc60007f7e0ff */
[----:B------:R-:W-:Y:S01]  /*6c30*/  FFMA R16, R153, UR13, R16 ;  /* 0x0000000d99107c23 */ /* 0x000fe20008000010 */
[----:B------:R-:W-:Y:S02]  /*6c40*/  IADD3.X R5, R11, R19, R5, P3, !PT ;  /* 0x000000130b057210 */ /* 0x000fe40001ffe405 */
[----:B------:R-:W-:Y:S02]  /*6c50*/  ISETP.GT.AND P3, PT, R0, RZ, P1 ;  /* 0x000000ff0000720c */ /* 0x000fe40000f64270 */
[----:B------:R-:W-:Y:S02]  /*6c60*/  F2FP.F16.F32.PACK_AB R16, RZ, R16 ;  /* 0x00000010ff10723e */ /* 0x000fe400000000ff */
[----:B------:R-:W-:-:S03]  /*6c70*/  LEA R4, P4, R18, UR22, 0x1 ;  /* 0x0000001612047c11 */ /* 0x000fc6000f8808ff */
[----:B------:R0:W-:Y:S01]  /*6c80*/  @P2 STG.E.U16 desc[UR14][R8.64+0x2], R16 ;  /* 0x0000021008002986 */ /* 0x0001e2000c10150e */
[----:B------:R-:W-:-:S05]  /*6c90*/  LEA.HI.X R5, R18, UR23, R5, 0x1, P4 ;  /* 0x0000001712057c11 */ /* 0x000fca000a0f0c05 */
[----:B------:R-:W-:Y:S05]  /*6ca0*/  @!P3 BRA `(.L_x_150) ;  /* 0x000000000004b947 */ /* 0x000fea0003800000 */
[----:B------:R2:W5:Y:S02]  /*6cb0*/  LDG.E.LTC128B.U16 R15, desc[UR14][R4.64] ;  /* 0x0000000e040f7981 */ /* 0x000564000c1e1520 */
.L_x_150:
[----:B------:R-:W-:Y:S05]  /*6cc0*/  BSYNC B0 ;  /* 0x0000000000007941 */ /* 0x000fea0003800000 */
.L_x_149:
[----:B0----5:R-:W-:Y:S01]  /*6cd0*/  HADD2.F32 R16, -RZ, R15.H0_H0 ;  /* 0x2000000fff107230 */ /* 0x021fe20000004100 */
[----:B------:R-:W-:Y:S01]  /*6ce0*/  IADD3 R18, P4, R8, UR8, RZ ;  /* 0x0000000808127c10 */ /* 0x000fe2000ff9e0ff */
[----:B------:R-:W-:Y:S01]  /*6cf0*/  BSSY B0, `(.L_x_151) ;  /* 0x0000009000007945 */ /* 0x000fe20003800000 */
[----:B------:R-:W-:Y:S02]  /*6d00*/  ISETP.GT.AND P2, PT, R0, 0x1, P1 ;  /* 0x000000010000780c */ /* 0x000fe40000f44270 */
[----:B------:R-:W-:-:S04]  /*6d10*/  FMUL R19, R16, UR16 ;  /* 0x0000001010137c20 */ /* 0x000fc80008400000 */
[----:B------:R-:W-:-:S05]  /*6d20*/  FFMA R19, R154, UR13, R19 ;  /* 0x0000000d9a137c23 */ /* 0x000fca0008000013 */
[----:B------:R-:W-:Y:S02]  /*6d30*/  F2FP.F16.F32.PACK_AB R16, RZ, R19 ;  /* 0x00000013ff10723e */ /* 0x000fe400000000ff */
[----:B------:R-:W-:-:S05]  /*6d40*/  IADD3.X R19, R9, UR5, RZ, P4, !PT ;  /* 0x0000000509137c10 */ /* 0x000fca000a7fe4ff */
[----:B------:R0:W-:Y:S01]  /*6d50*/  @P3 STG.E.U16 desc[UR14][R18.64], R16 ;  /* 0x0000001012003986 */ /* 0x0001e2000c10150e */
[----:B------:R-:W-:Y:S05]  /*6d60*/  @!P2 BRA `(.L_x_152) ;  /* 0x000000000004a947 */ /* 0x000fea0003800000 */
[----:B------:R3:W5:Y:S02]  /*6d70*/  LDG.E.LTC128B.U16 R15, desc[UR14][R4.64+0x2] ;  /* 0x0000020e040f7981 */ /* 0x000764000c1e1520 */
.L_x_152:
[----:B------:R-:W-:Y:S05]  /*6d80*/  BSYNC B0 ;  /* 0x0000000000007941 */ /* 0x000fea0003800000 */
.L_x_151:
[----:B0----5:R-:W-:Y:S01]  /*6d90*/  HADD2.F32 R16, -RZ, R15.H0_H0 ;  /* 0x2000000fff107230 */ /* 0x021fe20000004100 */
[----:B------:R-:W-:Y:S01]  /*6da0*/  ISETP.GT.AND P3, PT, R0, 0x8, P0 ;  /* 0x000000080000780c */ /* 0x000fe20000764270 */
[----:B------:R-:W-:Y:S03]  /*6db0*/  BSSY B0, `(.L_x_153) ;  /* 0x0000007000007945 */ /* 0x000fe60003800000 */
[----:B------:R-:W-:-:S04]  /*6dc0*/  FMUL R16, R16, UR16 ;  /* 0x0000001010107c20 */ /* 0x000fc80008400000 */
[----:B------:R-:W-:-:S05]  /*6dd0*/  FFMA R16, R155, UR13, R16 ;  /* 0x0000000d9b107c23 */ /* 0x000fca0008000010 */
[----:B------:R-:W-:-:S05]  /*6de0*/  F2FP.F16.F32.PACK_AB R16, RZ, R16 ;  /* 0x00000010ff10723e */ /* 0x000fca00000000ff */
[----:B------:R0:W-:Y:S01]  /*6df0*/  @P2 STG.E.U16 desc[UR14][R18.64+0x2], R16 ;  /* 0x0000021012002986 */ /* 0x0001e2000c10150e */
[----:B------:R-:W-:Y:S05]  /*6e00*/  @!P3 BRA `(.L_x_154) ;  /* 0x000000000004b947 */ /* 0x000fea0003800000 */
[----:B------:R4:W5:Y:S02]  /*6e10*/  LDG.E.LTC128B.U16 R15, desc[UR14][R6.64+0x10] ;  /* 0x0000100e060f7981 */ /* 0x000964000c1e1520 */
.L_x_154:
[----:B------:R-:W-:Y:S05]  /*6e20*/  BSYNC B0 ;  /* 0x0000000000007941 */ /* 0x000fea0003800000 */
.L_x_153:
        /* <DEDUP_REMOVED lines=9> */
.L_x_156:
[----:B------:R-:W-:Y:S05]  /*6ec0*/  BSYNC B0 ;  /* 0x0000000000007941 */ /* 0x000fea0003800000 */
.L_x_155:
[----:B-----5:R-:W-:Y:S01]  /*6ed0*/  HADD2.F32 R16, -RZ, R15.H0_H0 ;  /* 0x2000000fff107230 */ /* 0x020fe20000004100 */
        /* <DEDUP_REMOVED lines=8> */
.L_x_158:
[----:B------:R-:W-:Y:S05]  /*6f60*/  BSYNC B0 ;  /* 0x0000000000007941 */ /* 0x000fea0003800000 */
.L_x_157:
[----:B0----5:R-:W-:Y:S01]  /*6f70*/  HADD2.F32 R16, -RZ, R15.H0_H0 ;  /* 0x2000000fff107230 */ /* 0x021fe20000004100 */
[----:B------:R-:W-:Y:S01]  /*6f80*/  ISETP.GT.AND P2, PT, R0, 0x9, P1 ;  /* 0x000000090000780c */ /* 0x000fe20000f44270 */
[----:B------:R-:W-:Y:S01]  /*6f90*/  IMAD.U32 R21, RZ, RZ, UR8 ;  /* 0x00000008ff157e24 */ /* 0x000fe2000f8e00ff */
[----:B------:R-:W-:Y:S01]  /*6fa0*/  BSSY B0, `(.L_x_159) ;  /* 0x000000a000007945 */ /* 0x000fe20003800000 */
[----:B------:R-:W-:Y:S02]  /*6fb0*/  IMAD.U32 R23, RZ, RZ, UR5 ;  /* 0x00000005ff177e24 */ /* 0x000fe4000f8e00ff */
[----:B------:R-:W-:Y:S01]  /*6fc0*/  FMUL R19, R16, UR16 ;  /* 0x0000001010137c20 */ /* 0x000fe20008400000 */
[----:B------:R-:W-:-:S03]  /*6fd0*/  IADD3 R18, P4, P5, R21, UR7, R2 ;  /* 0x0000000715127c10 */ /* 0x000fc6000fd9e002 */
[----:B------:R-:W-:-:S05]  /*6fe0*/  FFMA R19, R158, UR13, R19 ;  /* 0x0000000d9e137c23 */ /* 0x000fca0008000013 */
[----:B------:R-:W-:Y:S02]  /*6ff0*/  F2FP.F16.F32.PACK_AB R16, RZ, R19 ;  /* 0x00000013ff10723e */ /* 0x000fe400000000ff */
[----:B------:R-:W-:-:S05]  /*7000*/  IADD3.X R19, R23, UR4, R3, P4, P5 ;  /* 0x0000000417137c10 */ /* 0x000fca000a7ea403 */
[----:B------:R0:W-:Y:S01]  /*7010*/  @P3 STG.E.U16 desc[UR14][R18.64+0x10], R16 ;  /* 0x0000101012003986 */ /* 0x0001e2000c10150e */
[----:B------:R-:W-:Y:S05]  /*7020*/  @!P2 BRA `(.L_x_160) ;  /* 0x000000000004a947 */ /* 0x000fea0003800000 */
[----:B------:R0:W5:Y:S02]  /*7030*/  LDG.E.LTC128B.U16 R15, desc[UR14][R4.64+0x12] ;  /* 0x0000120e040f7981 */ /* 0x000164000c1e1520 */
.L_x_160:
[----:B------:R-:W-:Y:S05]  /*7040*/  BSYNC B0 ;  /* 0x0000000000007941 */ /* 0x000fea0003800000 */
.L_x_159:
        /* <DEDUP_REMOVED lines=9> */
.L_x_162:
[----:B------:R-:W-:Y:S05]  /*70e0*/  BSYNC B0 ;  /* 0x0000000000007941 */ /* 0x000fea0003800000 */
.L_x_161:
        /* <DEDUP_REMOVED lines=9> */
.L_x_164:
[----:B------:R-:W-:Y:S05]  /*7180*/  BSYNC B0 ;  /* 0x0000000000007941 */ /* 0x000fea0003800000 */
.L_x_163:
        /* <DEDUP_REMOVED lines=9> */
.L_x_166:
[----:B------:R-:W-:Y:S05]  /*7220*/  BSYNC B0 ;  /* 0x0000000000007941 */ /* 0x000fea0003800000 */
.L_x_165:
        /* <DEDUP_REMOVED lines=9> */
.L_x_168:
[----:B------:R-:W-:Y:S05]  /*72c0*/  BSYNC B0 ;  /* 0x0000000000007941 */ /* 0x000fea0003800000 */
.L_x_167:
        /* <DEDUP_REMOVED lines=9> */
.L_x_170:
[----:B------:R-:W-:Y:S05]  /*7360*/  BSYNC B0 ;  /* 0x0000000000007941 */ /* 0x000fea0003800000 */
.L_x_169:
        /* <DEDUP_REMOVED lines=9> */
.L_x_172:
[----:B------:R-:W-:Y:S05]  /*7400*/  BSYNC B0 ;  /* 0x0000000000007941 */ /* 0x000fea0003800000 */
.L_x_171:
        /* <DEDUP_REMOVED lines=9> */
.L_x_174:
[----:B------:R-:W-:Y:S05]  /*74a0*/  BSYNC B0 ;  /* 0x0000000000007941 */ /* 0x000fea0003800000 */
.L_x_173:
        /* <DEDUP_REMOVED lines=9> */
.L_x_176:
[----:B------:R-:W-:Y:S05]  /*7540*/  BSYNC B0 ;  /* 0x0000000000007941 */ /* 0x000fea0003800000 */
.L_x_175:
        /* <DEDUP_REMOVED lines=9> */
.L_x_178:
[----:B------:R-:W-:Y:S05]  /*75e0*/  BSYNC B0 ;  /* 0x0000000000007941 */ /* 0x000fea0003800000 */
.L_x_177:
        /* <DEDUP_REMOVED lines=9> */
.L_x_180:
[----:B------:R-:W-:Y:S05]  /*7680*/  BSYNC B0 ;  /* 0x0000000000007941 */ /* 0x000fea0003800000 */
.L_x_179:
        /* <DEDUP_REMOVED lines=9> */
.L_x_182:
[----:B------:R-:W-:Y:S05]  /*7720*/  BSYNC B0 ;  /* 0x0000000000007941 */ /* 0x000fea0003800000 */
.L_x_181:
        /* <DEDUP_REMOVED lines=9> */
.L_x_184:
[----:B------:R-:W-:Y:S05]  /*77c0*/  BSYNC B0 ;  /* 0x0000000000007941 */ /* 0x000fea0003800000 */
.L_x_183:
        /* <DEDUP_REMOVED lines=9> */
.L_x_186:
[----:B------:R-:W-:Y:S05]  /*7860*/  BSYNC B0 ;  /* 0x0000000000007941 */ /* 0x000fea0003800000 */
.L_x_185:
        /* <DEDUP_REMOVED lines=9> */
.L_x_188:
[----:B------:R-:W-:Y:S05]  /*7900*/  BSYNC B0 ;  /* 0x0000000000007941 */ /* 0x000fea0003800000 */
.L_x_187:
        /* <DEDUP_REMOVED lines=9> */
.L_x_190:
[----:B------:R-:W-:Y:S05]  /*79a0*/  BSYNC B0 ;  /* 0x0000000000007941 */ /* 0x000fea0003800000 */
.L_x_189:
        /* <DEDUP_REMOVED lines=9> */
.L_x_192:
[----:B------:R-:W-:Y:S05]  /*7a40*/  BSYNC B0 ;  /* 0x0000000000007941 */ /* 0x000fea0003800000 */
.L_x_191:
        /* <DEDUP_REMOVED lines=9> */
.L_x_194:
[----:B------:R-:W-:Y:S05]  /*7ae0*/  BSYNC B0 ;  /* 0x0000000000007941 */ /* 0x000fea0003800000 */
.L_x_193:
        /* <DEDUP_REMOVED lines=9> */
.L_x_196:
[----:B------:R-:W-:Y:S05]  /*7b80*/  BSYNC B0 ;  /* 0x0000000000007941 */ /* 0x000fea0003800000 */
.L_x_195:
        /* <DEDUP_REMOVED lines=9> */
.L_x_198:
[----:B------:R-:W-:Y:S05]  /*7c20*/  BSYNC B0 ;  /* 0x0000000000007941 */ /* 0x000fea0003800000 */
.L_x_197:
        /* <DEDUP_REMOVED lines=9> */
.L_x_200:
[----:B------:R-:W-:Y:S05]  /*7cc0*/  BSYNC B0 ;  /* 0x0000000000007941 */ /* 0x000fea0003800000 */
.L_x_199:
        /* <DEDUP_REMOVED lines=9> */
.L_x_202:
[----:B------:R-:W-:Y:S05]  /*7d60*/  BSYNC B0 ;  /* 0x0000000000007941 */ /* 0x000fea0003800000 */
.L_x_201:
        /* <DEDUP_REMOVED lines=9> */
.L_x_204:
[----:B------:R-:W-:Y:S05]  /*7e00*/  BSYNC B0 ;  /* 0x0000000000007941 */ /* 0x000fea0003800000 */
.L_x_203:
        /* <DEDUP_REMOVED lines=9> */
.L_x_206:
[----:B------:R-:W-:Y:S05]  /*7ea0*/  BSYNC B0 ;  /* 0x0000000000007941 */ /* 0x000fea0003800000 */
.L_x_205:
        /* <DEDUP_REMOVED lines=9> */
.L_x_208:
[----:B------:R-:W-:Y:S05]  /*7f40*/  BSYNC B0 ;  /* 0x0000000000007941 */ /* 0x000fea0003800000 */
.L_x_207:
        /* <DEDUP_REMOVED lines=9> */
.L_x_210:
[----:B------:R-:W-:Y:S05]  /*7fe0*/  BSYNC B0 ;  /* 0x0000000000007941 */ /* 0x000fea0003800000 */
.L_x_209:
        /* <DEDUP_REMOVED lines=9> */
.L_x_212:
[----:B------:R-:W-:Y:S05]  /*8080*/  BSYNC B0 ;  /* 0x0000000000007941 */ /* 0x000fea0003800000 */
.L_x_211:
        /* <DEDUP_REMOVED lines=9> */
.L_x_214:
[----:B------:R-:W-:Y:S05]  /*8120*/  BSYNC B0 ;  /* 0x0000000000007941 */ /* 0x000fea0003800000 */
.L_x_213:
        /* <DEDUP_REMOVED lines=9> */
.L_x_216:
[----:B------:R-:W-:Y:S05]  /*81c0*/  BSYNC B0 ;  /* 0x0000000000007941 */ /* 0x000fea0003800000 */
.L_x_215:
        /* <DEDUP_REMOVED lines=9> */
.L_x_218:
[----:B------:R-:W-:Y:S05]  /*8260*/  BSYNC B0 ;  /* 0x0000000000007941 */ /* 0x000fea0003800000 */
.L_x_217:
        /* <DEDUP_REMOVED lines=9> */
.L_x_220:
[----:B------:R-:W-:Y:S05]  /*8300*/  BSYNC B0 ;  /* 0x0000000000007941 */ /* 0x000fea0003800000 */
.L_x_219:
        /* <DEDUP_REMOVED lines=9> */
.L_x_222:
[----:B------:R-:W-:Y:S05]  /*83a0*/  BSYNC B0 ;  /* 0x0000000000007941 */ /* 0x000fea0003800000 */
.L_x_221:
        /* <DEDUP_REMOVED lines=9> */
.L_x_224:
[----:B------:R-:W-:Y:S05]  /*8440*/  BSYNC B0 ;  /* 0x0000000000007941 */ /* 0x000fea0003800000 */
.L_x_223:
        /* <DEDUP_REMOVED lines=9> */
.L_x_226:
[----:B------:R-:W-:Y:S05]  /*84e0*/  BSYNC B0 ;  /* 0x0000000000007941 */ /* 0x000fea0003800000 */
.L_x_225:
        /* <DEDUP_REMOVED lines=9> */
.L_x_228:
[----:B------:R-:W-:Y:S05]  /*8580*/  BSYNC B0 ;  /* 0x0000000000007941 */ /* 0x000fea0003800000 */
.L_x_227:
        /* <DEDUP_REMOVED lines=9> */
.L_x_230:
[----:B------:R-:W-:Y:S05]  /*8620*/  BSYNC B0 ;  /* 0x0000000000007941 */ /* 0x000fea0003800000 */
.L_x_229:
        /* <DEDUP_REMOVED lines=9> */
.L_x_232:
[----:B------:R-:W-:Y:S05]  /*86c0*/  BSYNC B0 ;  /* 0x0000000000007941 */ /* 0x000fea0003800000 */
.L_x_231:
        /* <DEDUP_REMOVED lines=9> */
.L_x_234:
[----:B------:R-:W-:Y:S05]  /*8760*/  BSYNC B0 ;  /* 0x0000000000007941 */ /* 0x000fea0003800000 */
.L_x_233:
        /* <DEDUP_REMOVED lines=9> */
.L_x_236:
[----:B------:R-:W-:Y:S05]  /*8800*/  BSYNC B0 ;  /* 0x0000000000007941 */ /* 0x000fea0003800000 */
.L_x_235:
        /* <DEDUP_REMOVED lines=9> */
.L_x_238:
[----:B------:R-:W-:Y:S05]  /*88a0*/  BSYNC B0 ;  /* 0x0000000000007941 */ /* 0x000fea0003800000 */
.L_x_237:
        /* <DEDUP_REMOVED lines=9> */
.L_x_240:
[----:B------:R-:W-:Y:S05]  /*8940*/  BSYNC B0 ;  /* 0x0000000000007941 */ /* 0x000fea0003800000 */
.L_x_239:
        /* <DEDUP_REMOVED lines=9> */
.L_x_242:
[----:B------:R-:W-:Y:S05]  /*89e0*/  BSYNC B0 ;  /* 0x0000000000007941 */ /* 0x000fea0003800000 */
.L_x_241:
        /* <DEDUP_REMOVED lines=9> */
.L_x_244:
[----:B------:R-:W-:Y:S05]  /*8a80*/  BSYNC B0 ;  /* 0x0000000000007941 */ /* 0x000fea0003800000 */
.L_x_243:
        /* <DEDUP_REMOVED lines=9> */
.L_x_246:
[----:B------:R-:W-:Y:S05]  /*8b20*/  BSYNC B0 ;  /* 0x0000000000007941 */ /* 0x000fea0003800000 */
.L_x_245:
        /* <DEDUP_REMOVED lines=9> */
.L_x_248:
[----:B------:R-:W-:Y:S05]  /*8bc0*/  BSYNC B0 ;  /* 0x0000000000007941 */ /* 0x000fea0003800000 */
.L_x_247:
        /* <DEDUP_REMOVED lines=9> */
.L_x_250:
[----:B------:R-:W-:Y:S05]  /*8c60*/  BSYNC B0 ;  /* 0x0000000000007941 */ /* 0x000fea0003800000 */
.L_x_249:
        /* <DEDUP_REMOVED lines=9> */
.L_x_252:
[----:B------:R-:W-:Y:S05]  /*8d00*/  BSYNC B0 ;  /* 0x0000000000007941 */ /* 0x000fea0003800000 */
.L_x_251:
        /* <DEDUP_REMOVED lines=9> */
.L_x_254:
[----:B------:R-:W-:Y:S05]  /*8da0*/  BSYNC B0 ;  /* 0x0000000000007941 */ /* 0x000fea0003800000 */
.L_x_253:
        /* <DEDUP_REMOVED lines=9> */
.L_x_256:
[----:B------:R-:W-:Y:S05]  /*8e40*/  BSYNC B0 ;  /* 0x0000000000007941 */ /* 0x000fea0003800000 */
.L_x_255:
        /* <DEDUP_REMOVED lines=9> */
.L_x_258:
[----:B------:R-:W-:Y:S05]  /*8ee0*/  BSYNC B0 ;  /* 0x0000000000007941 */ /* 0x000fea0003800000 */
.L_x_257:
        /* <DEDUP_REMOVED lines=9> */
.L_x_260:
[----:B------:R-:W-:Y:S05]  /*8f80*/  BSYNC B0 ;  /* 0x0000000000007941 */ /* 0x000fea0003800000 */
.L_x_259:
        /* <DEDUP_REMOVED lines=9> */
.L_x_262:
[----:B------:R-:W-:Y:S05]  /*9020*/  BSYNC B0 ;  /* 0x0000000000007941 */ /* 0x000fea0003800000 */
.L_x_261:
        /* <DEDUP_REMOVED lines=9> */
.L_x_264:
[----:B------:R-:W-:Y:S05]  /*90c0*/  BSYNC B0 ;  /* 0x0000000000007941 */ /* 0x000fea0003800000 */
.L_x_263:
        /* <DEDUP_REMOVED lines=9> */
.L_x_266:
[----:B------:R-:W-:Y:S05]  /*9160*/  BSYNC B0 ;  /* 0x0000000000007941 */ /* 0x000fea0003800000 */
.L_x_265:
        /* <DEDUP_REMOVED lines=9> */
.L_x_268:
[----:B------:R-:W-:Y:S05]  /*9200*/  BSYNC B0 ;  /* 0x0000000000007941 */ /* 0x000fea0003800000 */
.L_x_267:
[----:B01--45:R-:W-:Y:S01]  /*9210*/  HADD2.F32 R6, -RZ, R15.H0_H0 ;  /* 0x2000000fff067230 */ /* 0x033fe20000004100 */
        /* <DEDUP_REMOVED lines=8> */
.L_x_270:
[----:B------:R-:W-:Y:S05]  /*92a0*/  BSYNC B0 ;  /* 0x0000000000007941 */ /* 0x000fea0003800000 */
.L_x_269:
[----:B0----5:R-:W-:Y:S01]  /*92b0*/  HADD2.F32 R6, -RZ, R15.H0_H0 ;  /* 0x2000000fff067230 */ /* 0x021fe20000004100 */
[----:B------:R-:W-:Y:S01]  /*92c0*/  ISETP.GT.AND P1, PT, R0, 0x79, P1 ;  /* 0x000000790000780c */ /* 0x000fe20000f24270 */
[----:B------:R-:W-:Y:S01]  /*92d0*/  BSSY B0, `(.L_x_271) ;  /* 0x000000b000007945 */ /* 0x000fe20003800000 */
[----:B------:R-:W-:Y:S02]  /*92e0*/  IADD3 R20, P0, R12, 0x80, RZ ;  /* 0x000000800c147810 */ /* 0x000fe40007f1e0ff */
[----:B------:R-:W-:Y:S01]  /*92f0*/  FMUL R7, R6, UR16 ;  /* 0x0000001006077c20 */ /* 0x000fe20008400000 */
[----:B------:R-:W-:-:S03]  /*9300*/  @P2 IMAD.MOV.U32 R6, RZ, RZ, R18 ;  /* 0x000000ffff062224 */ /* 0x000fc600078e0012 */
[----:B------:R-:W-:-:S05]  /*9310*/  FFMA R7, R214, UR13, R7 ;  /* 0x0000000dd6077c23 */ /* 0x000fca0008000007 */
[----:B------:R-:W-:-:S04]  /*9320*/  F2FP.F16.F32.PACK_AB R7, RZ, R7 ;  /* 0x00000007ff07723e */ /* 0x000fc800000000ff */
[----:B------:R-:W-:Y:S01]  /*9330*/  PRMT R8, R7, 0x7610, R8 ;  /* 0x0000761007087816 */ /* 0x000fe20000000008 */
[----:B------:R-:W-:-:S05]  /*9340*/  @P2 IMAD.MOV.U32 R7, RZ, RZ, R19 ;  /* 0x000000ffff072224 */ /* 0x000fca00078e0013 */
[----:B------:R0:W-:Y:S01]  /*9350*/  @P2 STG.E.U16 desc[UR14][R6.64+0xf0], R8 ;  /* 0x0000f00806002986 */ /* 0x0001e2000c10150e */
[----:B------:R-:W-:Y:S05]  /*9360*/  @!P1 BRA `(.L_x_272) ;  /* 0x0000000000049947 */ /* 0x000fea0003800000 */
[----:B------:R4:W5:Y:S02]  /*9370*/  LDG.E.LTC128B.U16 R15, desc[UR14][R4.64+0xf2] ;  /* 0x0000f20e040f7981 */ /* 0x000964000c1e1520 */
.L_x_272:
[----:B------:R-:W-:Y:S05]  /*9380*/  BSYNC B0 ;  /* 0x0000000000007941 */ /* 0x000fea0003800000 */
.L_x_271:
[----:B-12345:R-:W-:Y:S02]  /*9390*/  HADD2.F32 R4, -RZ, R15.H0_H0 ;  /* 0x2000000fff047230 */ /* 0x03efe40000004100 */
[----:B------:R-:W-:Y:S01]  /*93a0*/  IMAD.X R5, RZ, RZ, R13, P0 ;  /* 0x000000ffff057224 */ /* 0x000fe200000e060d */
[----:B------:R-:W-:Y:S01]  /*93b0*/  ISETP.GT.AND P0, PT, R14, 0x80, PT ;  /* 0x000000800e00780c */ /* 0x000fe20003f04270 */
[----:B0-----:R-:W-:-:S04]  /*93c0*/  IMAD.WIDE.U32 R6, R20, UR20, R10 ;  /* 0x0000001414067c25 */ /* 0x001fc8000f8e000a */
[----:B------:R-:W-:Y:S01]  /*93d0*/  FMUL R4, R4, UR16 ;  /* 0x0000001004047c20 */ /* 0x000fe20008400000 */
[----:B------:R-:W-:Y:S01]  /*93e0*/  ISETP.GT.AND P3, PT, R0, RZ, P0 ;  /* 0x000000ff0000720c */ /* 0x000fe20000764270 */
[----:B------:R-:W-:Y:S02]  /*93f0*/  IMAD R5, R5, UR20, RZ ;  /* 0x0000001405057c24 */ /* 0x000fe4000f8e02ff */
[----:B------:R-:W-:Y:S02]  /*9400*/  FFMA R4, R215, UR13, R4 ;  /* 0x0000000dd7047c23 */ /* 0x000fe40008000004 */
[----:B------:R-:W-:-:S03]  /*9410*/  IMAD R21, R20, UR21, R5 ;  /* 0x0000001514157c24 */ /* 0x000fc6000f8e0205 */
[----:B------:R-:W-:Y:S02]  /*9420*/  F2FP.F16.F32.PACK_AB R8, RZ, R4 ;  /* 0x00000004ff08723e */ /* 0x000fe400000000ff */
[----:B------:R-:W-:Y:S02]  /*9430*/  LEA R4, P2, R6, UR22, 0x1 ;  /* 0x0000001606047c11 */ /* 0x000fe4000f8408ff */
[----:B------:R-:W-:Y:S02]  /*9440*/  IADD3 R5, R7, R21, RZ ;  /* 0x0000001507057210 */ /* 0x000fe40007ffe0ff */
[----:B------:R-:W-:Y:S02]  /*9450*/  PRMT R9, R8, 0x7610, R9 ;  /* 0x0000761008097816 */ /* 0x000fe40000000009 */
[----:B------:R-:W-:-:S03]  /*9460*/  LEA.HI.X R5, R6, UR23, R5, 0x1, P2 ;  /* 0x0000001706057c11 */ /* 0x000fc600090f0c05 */
[----:B------:R0:W-:Y:S04]  /*9470*/  @P1 STG.E.U16 desc[UR14][R18.64+0xf2], R9 ;  /* 0x0000f20912001986 */ /* 0x0001e8000c10150e */
[----:B------:R-:W2:Y:S01]  /*9480*/  @P3 LDG.E.LTC128B.U16 R15, desc[UR14][R4.64] ;  /* 0x0000000e040f3981 */ /* 0x000ea2000c1e1520 */
[----:B------:R-:W-:Y:S01]  /*9490*/  USHF.L.U32 UR4, UR18, 0x8, URZ ;  /* 0x0000000812047899 */ /* 0x000fe2000800063f */
[----:B------:R-:W-:Y:S01]  /*94a0*/  ISETP.GT.AND P2, PT, R0, 0x1, P0 ;  /* 0x000000010000780c */ /* 0x000fe20000744270 */
[----:B------:R-:W-:Y:S01]  /*94b0*/  USHF.L.U64.HI UR6, UR18, 0x8, UR19 ;  /* 0x0000000812067899 */ /* 0x000fe20008010213 */
[----:B------:R-:W-:Y:S03]  /*94c0*/  BSSY B0, `(.L_x_273) ;  /* 0x000000a000007945 */ /* 0x000fe60003800000 */
[----:B------:R-:W-:-:S04]  /*94d0*/  IADD3 R8, P1, R2, UR4, RZ ;  /* 0x0000000402087c10 */ /* 0x000fc8000ff3e0ff */
[----:B0-----:R-:W-:Y:S01]  /*94e0*/  IADD3.X R9, R3, UR6, RZ, P1, !PT ;  /* 0x0000000603097c10 */ /* 0x001fe20008ffe4ff */
[----:B--2---:R-:W-:-:S05]  /*94f0*/  HADD2.F32 R6, -RZ, R15.H0_H0 ;  /* 0x2000000fff067230 */ /* 0x004fca0000004100 */
[----:B------:R-:W-:-:S04]  /*9500*/  FMUL R7, R6, UR16 ;  /* 0x0000001006077c20 */ /* 0x000fc80008400000 */
[----:B------:R-:W-:-:S05]  /*9510*/  FFMA R7, R88, UR13, R7 ;  /* 0x0000000d58077c23 */ /* 0x000fca0008000007 */
[----:B------:R-:W-:-:S05]  /*9520*/  F2FP.F16.F32.PACK_AB R7, RZ, R7 ;  /* 0x00000007ff07723e */ /* 0x000fca00000000ff */
[----:B------:R0:W-:Y:S01]  /*9530*/  @P3 STG.E.U16 desc[UR14][R8.64], R7 ;  /* 0x0000000708003986 */ /* 0x0001e2000c10150e */
[----:B------:R-:W-:Y:S05]  /*9540*/  @!P2 BRA `(.L_x_274) ;  /* 0x000000000004a947 */ /* 0x000fea0003800000 */
[----:B------:R1:W5:Y:S02]  /*9550*/  LDG.E.LTC128B.U16 R15, desc[UR14][R4.64+0x2] ;  /* 0x0000020e040f7981 */ /* 0x000364000c1e1520 */
.L_x_274:
[----:B------:R-:W-:Y:S05]  /*9560*/  BSYNC B0 ;  /* 0x0000000000007941 */ /* 0x000fea0003800000 */
.L_x_273:
        /* <DEDUP_REMOVED lines=15> */
.L_x_276:
[----:B------:R-:W-:Y:S05]  /*9660*/  BSYNC B0 ;  /* 0x0000000000007941 */ /* 0x000fea0003800000 */
.L_x_275:
        /* <DEDUP_REMOVED lines=11> */
.L_x_278:
[----:B------:R-:W-:Y:S05]  /*9720*/  BSYNC B0 ;  /* 0x0000000000007941 */ /* 0x000fea0003800000 */
.L_x_277:
        /* <DEDUP_REMOVED lines=9> */
.L_x_280:
[----:B------:R-:W-:Y:S05]  /*97c0*/  BSYNC B0 ;  /* 0x0000000000007941 */ /* 0x000fea0003800000 */
.L_x_279:
        /* <DEDUP_REMOVED lines=9> */
.L_x_282:
[----:B------:R-:W-:Y:S05]  /*9860*/  BSYNC B0 ;  /* 0x0000000000007941 */ /* 0x000fea0003800000 */
.L_x_281:
        /* <DEDUP_REMOVED lines=9> */
.L_x_284:
[----:B------:R-:W-:Y:S05]  /*9900*/  BSYNC B0 ;  /* 0x0000000000007941 */ /* 0x000fea0003800000 */
.L_x_283:
        /* <DEDUP_REMOVED lines=13> */
.L_x_286:
[----:B------:R-:W-:Y:S05]  /*99e0*/  BSYNC B0 ;  /* 0x0000000000007941 */ /* 0x000fea0003800000 */
.L_x_285:
        /* <DEDUP_REMOVED lines=9> */
.L_x_288:
[----:B------:R-:W-:Y:S05]  /*9a80*/  BSYNC B0 ;  /* 0x0000000000007941 */ /* 0x000fea0003800000 */
.L_x_287:
        /* <DEDUP_REMOVED lines=9> */
.L_x_290:
[----:B------:R-:W-:Y:S05]  /*9b20*/  BSYNC B0 ;  /* 0x0000000000007941 */ /* 0x000fea0003800000 */
.L_x_289:
        /* <DEDUP_REMOVED lines=9> */
.L_x_292:
[----:B------:R-:W-:Y:S05]  /*9bc0*/  BSYNC B0 ;  /* 0x0000000000007941 */ /* 0x000fea0003800000 */
.L_x_291:
        /* <DEDUP_REMOVED lines=9> */
.L_x_294:
[----:B------:R-:W-:Y:S05]  /*9c60*/  BSYNC B0 ;  /* 0x0000000000007941 */ /* 0x000fea0003800000 */
.L_x_293:
        /* <DEDUP_REMOVED lines=9> */
.L_x_296:
[----:B------:R-:W-:Y:S05]  /*9d00*/  BSYNC B0 ;  /* 0x0000000000007941 */ /* 0x000fea0003800000 */
.L_x_295:
        /* <DEDUP_REMOVED lines=9> */
.L_x_298:
[----:B------:R-:W-:Y:S05]  /*9da0*/  BSYNC B0 ;  /* 0x0000000000007941 */ /* 0x000fea0003800000 */
.L_x_297:
        /* <DEDUP_REMOVED lines=9> */
.L_x_300:
[----:B------:R-:W-:Y:S05]  /*9e40*/  BSYNC B0 ;  /* 0x0000000000007941 */ /* 0x000fea0003800000 */
.L_x_299:
        /* <DEDUP_REMOVED lines=9> */
.L_x_302:
[----:B------:R-:W-:Y:S05]  /*9ee0*/  BSYNC B0 ;  /* 0x0000000000007941 */ /* 0x000fea0003800000 */
.L_x_301:
        /* <DEDUP_REMOVED lines=9> */
.L_x_304:
[----:B------:R-:W-:Y:S05]  /*9f80*/  BSYNC B0 ;  /* 0x0000000000007941 */ /* 0x000fea0003800000 */
.L_x_303:
        /* <DEDUP_REMOVED lines=9> */
.L_x_306:
[----:B------:R-:W-:Y:S05]  /*a020*/  BSYNC B0 ;  /* 0x0000000000007941 */ /* 0x000fea0003800000 */
.L_x_305:
        /* <DEDUP_REMOVED lines=9> */
.L_x_308:
[----:B------:R-:W-:Y:S05]  /*a0c0*/  BSYNC B0 ;  /* 0x0000000000007941 */ /* 0x000fea0003800000 */
.L_x_307:
        /* <DEDUP_REMOVED lines=9> */
.L_x_310:
[----:B------:R-:W-:Y:S05]  /*a160*/  BSYNC B0 ;  /* 0x0000000000007941 */ /* 0x000fea0003800000 */
.L_x_309:
        /* <DEDUP_REMOVED lines=9> */
.L_x_312:
[----:B------:R-:W-:Y:S05]  /*a200*/  BSYNC B0 ;  /* 0x0000000000007941 */ /* 0x000fea0003800000 */
.L_x_311:
        /* <DEDUP_REMOVED lines=9> */
.L_x_314:
[----:B------:R-:W-:Y:S05]  /*a2a0*/  BSYNC B0 ;  /* 0x0000000000007941 */ /* 0x000fea0003800000 */
.L_x_313:
        /* <DEDUP_REMOVED lines=9> */
.L_x_316:
[----:B------:R-:W-:Y:S05]  /*a340*/  BSYNC B0 ;  /* 0x0000000000007941 */ /* 0x000fea0003800000 */
.L_x_315:
        /* <DEDUP_REMOVED lines=9> */
.L_x_318:
[----:B------:R-:W-:Y:S05]  /*a3e0*/  BSYNC B0 ;  /* 0x0000000000007941 */ /* 0x000fea0003800000 */
.L_x_317:
        /* <DEDUP_REMOVED lines=9> */
.L_x_320:
[----:B------:R-:W-:Y:S05]  /*a480*/  BSYNC B0 ;  /* 0x0000000000007941 */ /* 0x000fea0003800000 */
.L_x_319:
        /* <DEDUP_REMOVED lines=9> */
.L_x_322:
[----:B------:R-:W-:Y:S05]  /*a520*/  BSYNC B0 ;  /* 0x0000000000007941 */ /* 0x000fea0003800000 */
.L_x_321:
        /* <DEDUP_REMOVED lines=9> */
.L_x_324:
[----:B------:R-:W-:Y:S05]  /*a5c0*/  BSYNC B0 ;  /* 0x0000000000007941 */ /* 0x000fea0003800000 */
.L_x_323:
        /* <DEDUP_REMOVED lines=9> */
.L_x_326:
[----:B------:R-:W-:Y:S05]  /*a660*/  BSYNC B0 ;  /* 0x0000000000007941 */ /* 0x000fea0003800000 */
.L_x_325:
        /* <DEDUP_REMOVED lines=9> */
.L_x_328:
[----:B------:R-:W-:Y:S05]  /*a700*/  BSYNC B0 ;  /* 0x0000000000007941 */ /* 0x000fea0003800000 */
.L_x_327:
        /* <DEDUP_REMOVED lines=9> */
.L_x_330:
[----:B------:R-:W-:Y:S05]  /*a7a0*/  BSYNC B0 ;  /* 0x0000000000007941 */ /* 0x000fea0003800000 */
.L_x_329:
        /* <DEDUP_REMOVED lines=9> */
.L_x_332:
[----:B------:R-:W-:Y:S05]  /*a840*/  BSYNC B0 ;  /* 0x0000000000007941 */ /* 0x000fea0003800000 */
.L_x_331:
        /* <DEDUP_REMOVED lines=9> */
.L_x_334:
[----:B------:R-:W-:Y:S05]  /*a8e0*/  BSYNC B0 ;  /* 0x0000000000007941 */ /* 0x000fea0003800000 */
.L_x_333:
        /* <DEDUP_REMOVED lines=9> */
.L_x_336:
[----:B------:R-:W-:Y:S05]  /*a980*/  BSYNC B0 ;  /* 0x0000000000007941 */ /* 0x000fea0003800000 */
.L_x_335:
        /* <DEDUP_REMOVED lines=9> */
.L_x_338:
[----:B------:R-:W-:Y:S05]  /*aa20*/  BSYNC B0 ;  /* 0x0000000000007941 */ /* 0x000fea0003800000 */
.L_x_337:
        /* <DEDUP_REMOVED lines=9> */
.L_x_340:
[----:B------:R-:W-:Y:S05]  /*aac0*/  BSYNC B0 ;  /* 0x0000000000007941 */ /* 0x000fea0003800000 */
.L_x_339:
        /* <DEDUP_REMOVED lines=9> */
.L_x_342:
[----:B------:R-:W-:Y:S05]  /*ab60*/  BSYNC B0 ;  /* 0x0000000000007941 */ /* 0x000fea0003800000 */
.L_x_341:
        /* <DEDUP_REMOVED lines=9> */
.L_x_344:
[----:B------:R-:W-:Y:S05]  /*ac00*/  BSYNC B0 ;  /* 0x0000000000007941 */ /* 0x000fea0003800000 */
.L_x_343:
        /* <DEDUP_REMOVED lines=9> */
.L_x_346:
[----:B------:R-:W-:Y:S05]  /*aca0*/  BSYNC B0 ;  /* 0x0000000000007941 */ /* 0x000fea0003800000 */
.L_x_345:
        /* <DEDUP_REMOVED lines=9> */
.L_x_348:
[----:B------:R-:W-:Y:S05]  /*ad40*/  BSYNC B0 ;  /* 0x0000000000007941 */ /* 0x000fea0003800000 */
.L_x_347:
        /* <DEDUP_REMOVED lines=9> */
.L_x_350:
[----:B------:R-:W-:Y:S05]  /*ade0*/  BSYNC B0 ;  /* 0x0000000000007941 */ /* 0x000fea0003800000 */
.L_x_349:
        /* <DEDUP_REMOVED lines=9> */
.L_x_352:
[----:B------:R-:W-:Y:S05]  /*ae80*/  BSYNC B0 ;  /* 0x0000000000007941 */ /* 0x000fea0003800000 */
.L_x_351:
        /* <DEDUP_REMOVED lines=9> */
.L_x_354:
[----:B------:R-:W-:Y:S05]  /*af20*/  BSYNC B0 ;  /* 0x0000000000007941 */ /* 0x000fea0003800000 */
.L_x_353:
        /* <DEDUP_REMOVED lines=9> */
.L_x_356:
[----:B------:R-:W-:Y:S05]  /*afc0*/  BSYNC B0 ;  /* 0x0000000000007941 */ /* 0x000fea0003800000 */
.L_x_355:
        /* <DEDUP_REMOVED lines=9> */
.L_x_358:
[----:B------:R-:W-:Y:S05]  /*b060*/  BSYNC B0 ;  /* 0x0000000000007941 */ /* 0x000fea0003800000 */
.L_x_357:
        /* <DEDUP_REMOVED lines=9> */
.L_x_360:
[----:B------:R-:W-:Y:S05]  /*b100*/  BSYNC B0 ;  /* 0x0000000000007941 */ /* 0x000fea0003800000 */
.L_x_359:
        /* <DEDUP_REMOVED lines=9> */
.L_x_362:
[----:B------:R-:W-:Y:S05]  /*b1a0*/  BSYNC B0 ;  /* 0x0000000000007941 */ /* 0x000fea0003800000 */
.L_x_361:
        /* <DEDUP_REMOVED lines=9> */
.L_x_364:
[----:B------:R-:W-:Y:S05]  /*b240*/  BSYNC B0 ;  /* 0x0000000000007941 */ /* 0x000fea0003800000 */
.L_x_363:
        /* <DEDUP_REMOVED lines=9> */
.L_x_366:
[----:B------:R-:W-:Y:S05]  /*b2e0*/  BSYNC B0 ;  /* 0x0000000000007941 */ /* 0x000fea0003800000 */
.L_x_365:
        /* <DEDUP_REMOVED lines=9> */
.L_x_368:
[----:B------:R-:W-:Y:S05]  /*b380*/  BSYNC B0 ;  /* 0x0000000000007941 */ /* 0x000fea0003800000 */
.L_x_367:
        /* <DEDUP_REMOVED lines=9> */
.L_x_370:
[----:B------:R-:W-:Y:S05]  /*b420*/  BSYNC B0 ;  /* 0x0000000000007941 */ /* 0x000fea0003800000 */
.L_x_369:
        /* <DEDUP_REMOVED lines=9> */
.L_x_372:
[----:B------:R-:W-:Y:S05]  /*b4c0*/  BSYNC B0 ;  /* 0x0000000000007941 */ /* 0x000fea0003800000 */
.L_x_371:
        /* <DEDUP_REMOVED lines=9> */
.L_x_374:
[----:B------:R-:W-:Y:S05]  /*b560*/  BSYNC B0 ;  /* 0x0000000000007941 */ /* 0x000fea0003800000 */
.L_x_373:
        /* <DEDUP_REMOVED lines=9> */
.L_x_376:
[----:B------:R-:W-:Y:S05]  /*b600*/  BSYNC B0 ;  /* 0x0000000000007941 */ /* 0x000fea0003800000 */
.L_x_375:
        /* <DEDUP_REMOVED lines=9> */
.L_x_378:
[----:B------:R-:W-:Y:S05]  /*b6a0*/  BSYNC B0 ;  /* 0x0000000000007941 */ /* 0x000fea0003800000 */
.L_x_377:
        /* <DEDUP_REMOVED lines=9> */
.L_x_380:
[----:B------:R-:W-:Y:S05]  /*b740*/  BSYNC B0 ;  /* 0x0000000000007941 */ /* 0x000fea0003800000 */
.L_x_379:
        /* <DEDUP_REMOVED lines=9> */
.L_x_382:
[----:B------:R-:W-:Y:S05]  /*b7e0*/  BSYNC B0 ;  /* 0x0000000000007941 */ /* 0x000fea0003800000 */
.L_x_381:
        /* <DEDUP_REMOVED lines=9> */
.L_x_384:
[----:B------:R-:W-:Y:S05]  /*b880*/  BSYNC B0 ;  /* 0x0000000000007941 */ /* 0x000fea0003800000 */
.L_x_383:
        /* <DEDUP_REMOVED lines=9> */
.L_x_386:
[----:B------:R-:W-:Y:S05]  /*b920*/  BSYNC B0 ;  /* 0x0000000000007941 */ /* 0x000fea0003800000 */
.L_x_385:
        /* <DEDUP_REMOVED lines=9> */
.L_x_388:
[----:B------:R-:W-:Y:S05]  /*b9c0*/  BSYNC B0 ;  /* 0x0000000000007941 */ /* 0x000fea0003800000 */
.L_x_387:
        /* <DEDUP_REMOVED lines=9> */
.L_x_390:
[----:B------:R-:W-:Y:S05]  /*ba60*/  BSYNC B0 ;  /* 0x0000000000007941 */ /* 0x000fea0003800000 */
.L_x_389:
        /* <DEDUP_REMOVED lines=9> */
.L_x_392:
[----:B------:R-:W-:Y:S05]  /*bb00*/  BSYNC B0 ;  /* 0x0000000000007941 */ /* 0x000fea0003800000 */
.L_x_391:
        /* <DEDUP_REMOVED lines=9> */
.L_x_394:
[----:B------:R-:W-:Y:S05]  /*bba0*/  BSYNC B0 ;  /* 0x0000000000007941 */ /* 0x000fea0003800000 */
.L_x_393:
        /* <DEDUP_REMOVED lines=9> */
.L_x_396:
[----:B------:R-:W-:Y:S05]  /*bc40*/  BSYNC B0 ;  /* 0x0000000000007941 */ /* 0x000fea0003800000 */
.L_x_395:
        /* <DEDUP_REMOVED lines=13> */
.L_x_398:
[----:B------:R-:W-:Y:S05]  /*bd20*/  BSYNC B0 ;  /* 0x0000000000007941 */ /* 0x000fea0003800000 */
.L_x_397:
[----:B0----5:R-:W-:Y:S02]  /*bd30*/  HADD2.F32 R4, -RZ, R15.H0_H0 ;  /* 0x2000000fff047230 */ /* 0x021fe40000004100 */
[----:B------:R-:W-:Y:S01]  /*bd40*/  IMAD.X R12, RZ, RZ, R13, P0 ;  /* 0x000000ffff0c7224 */ /* 0x000fe200000e060d */
[----:B------:R-:W-:Y:S01]  /*bd50*/  ISETP.GT.AND P0, PT, R14, 0xc0, PT ;  /* 0x000000c00e00780c */ /* 0x000fe20003f04270 */
[----:B-1234-:R-:W-:-:S04]  /*bd60*/  IMAD.WIDE.U32 R6, R8, UR20, R10 ;  /* 0x0000001408067c25 */ /* 0x01efc8000f8e000a */
[----:B------:R-:W-:Y:S01]  /*bd70*/  FMUL R4, R4, UR16 ;  /* 0x0000001004047c20 */ /* 0x000fe20008400000 */
[----:B------:R-:W-:Y:S01]  /*bd80*/  ISETP.GT.AND P2, PT, R0, RZ, P0 ;  /* 0x000000ff0000720c */ /* 0x000fe20000744270 */
[----:B------:R-:W-:Y:S02]  /*bd90*/  IMAD R5, R12, UR20, RZ ;  /* 0x000000140c057c24 */ /* 0x000fe4000f8e02ff */
[----:B------:R-:W-:Y:S02]  /*bda0*/  FFMA R4, R151, UR13, R4 ;  /* 0x0000000d97047c23 */ /* 0x000fe40008000004 */
[----:B------:R-:W-:-:S03]  /*bdb0*/  IMAD R13, R8, UR21, R5 ;  /* 0x00000015080d7c24 */ /* 0x000fc6000f8e0205 */
[----:B------:R-:W-:Y:S01]  /*bdc0*/  F2FP.F16.F32.PACK_AB R9, RZ, R4 ;  /* 0x00000004ff09723e */ /* 0x000fe200000000ff */
[----:B------:R-:W-:Y:S01]  /*bdd0*/  IMAD.IADD R5, R7, 0x1, R13 ;  /* 0x0000000107057824 */ /* 0x000fe200078e020d */
[----:B------:R-:W-:-:S03]  /*bde0*/  LEA R4, P3, R6, UR22, 0x1 ;  /* 0x0000001606047c11 */ /* 0x000fc6000f8608ff */
[----:B------:R0:W-:Y:S01]  /*bdf0*/  @P1 STG.E.U16 desc[UR14][R18.64+0xf2], R9 ;  /* 0x0000f20912001986 */ /* 0x0001e2000c10150e */
[----:B------:R-:W-:-:S05]  /*be00*/  LEA.HI.X R5, R6, UR23, R5, 0x1, P3 ;  /* 0x0000001706057c11 */ /* 0x000fca00098f0c05 */
[----:B------:R-:W2:Y:S01]  /*be10*/  @P2 LDG.E.LTC128B.U16 R15, desc[UR14][R4.64] ;  /* 0x0000000e040f2981 */ /* 0x000ea2000c1e1520 */
[----:B------:R-:W-:Y:S01]  /*be20*/  UIMAD UR4, UR19, 0x180, URZ ;  /* 0x00000180130478a4 */ /* 0x000fe2000f8e023f */
[----:B------:R-:W-:Y:S01]  /*be30*/  ISETP.GT.AND P3, PT, R0, 0x1, P0 ;  /* 0x000000010000780c */ /* 0x000fe20000764270 */
[----:B------:R-:W-:Y:S01]  /*be40*/  BSSY B0, `(.L_x_399) ;  /* 0x000000d000007945 */ /* 0x000fe20003800000 */
[----:B0-----:R-:W-:-:S04]  /*be50*/  IMAD.U32 R9, RZ, RZ, UR18 ;  /* 0x00000012ff097e24 */ /* 0x001fc8000f8e00ff */
[----:B------:R-:W-:-:S04]  /*be60*/  IMAD.WIDE.U32 R2, R9, 0x180, R2 ;  /* 0x0000018009027825 */ /* 0x000fc800078e0002 */
[----:B--2---:R-:W-:-:S05]  /*be70*/  HADD2.F32 R6, -RZ, R15.H0_H0 ;  /* 0x2000000fff067230 */ /* 0x004fca0000004100 */
[----:B------:R-:W-:-:S04]  /*be80*/  FMUL R7, R6, UR16 ;  /* 0x0000001006077c20 */ /* 0x000fc80008400000 */
[----:B------:R-:W-:-:S05]  /*be90*/  FFMA R7, R24, UR13, R7 ;  /* 0x0000000d18077c23 */ /* 0x000fca0008000007 */
[----:B------:R-:W-:Y:S02]  /*bea0*/  F2FP.F16.F32.PACK_AB R6, RZ, R7 ;  /* 0x00000007ff06723e */ /* 0x000fe400000000ff */
[----:B------:R-:W-:Y:S02]  /*beb0*/  IADD3 R7, R3, UR4, RZ ;  /* 0x0000000403077c10 */ /* 0x000fe4000fffe0ff */
[----:B------:R-:W-:Y:S01]  /*bec0*/  PRMT R9, R6, 0x7610, R9 ;  /* 0x0000761006097816 */ /* 0x000fe20000000009 */
[----:B------:R-:W-:-:S05]  /*bed0*/  @P2 IMAD.MOV.U32 R6, RZ, RZ, R2 ;  /* 0x000000ffff062224 */ /* 0x000fca00078e0002 */
[----:B------:R0:W-:Y:S01]  /*bee0*/  @P2 STG.E.U16 desc[UR14][R6.64], R9 ;  /* 0x0000000906002986 */ /* 0x0001e2000c10150e */
[----:B------:R-:W-:Y:S05]  /*bef0*/  @!P3 BRA `(.L_x_400) ;  /* 0x000000000004b947 */ /* 0x000fea0003800000 */
[----:B------:R1:W5:Y:S02]  /*bf00*/  LDG.E.LTC128B.U16 R15, desc[UR14][R4.64+0x2] ;  /* 0x0000020e040f7981 */ /* 0x000364000c1e1520 */
.L_x_400:
[----:B------:R-:W-:Y:S05]  /*bf10*/  BSYNC B0 ;  /* 0x0000000000007941 */ /* 0x000fea0003800000 */
.L_x_399:
[----:B0-----:R-:W-:Y:S01]  /*bf20*/  IMAD.WIDE.U32 R8, R8, R17, UR10 ;  /* 0x0000000a08087e25 */ /* 0x001fe2000f8e0011 */
[----:B------:R-:W-:Y:S01]  /*bf30*/  ISETP.GT.AND P1, PT, R14, 0xc8, PT ;  /* 0x000000c80e00780c */ /* 0x000fe20003f24270 */
[----:B------:R-:W-:Y:S02]  /*bf40*/  BSSY B0, `(.L_x_401) ;  /* 0x000000f000007945 */ /* 0x000fe40003800000 */
[----:B-----5:R-:W-:Y:S01]  /*bf50*/  HADD2.F32 R12, -RZ, R15.H0_H0 ;  /* 0x2000000fff0c7230 */ /* 0x020fe20000004100 */
[----:B------:R-:W-:Y:S02]  /*bf60*/  IADD3 R10, P2, R10, R8, RZ ;  /* 0x000000080a0a7210 */ /* 0x000fe40007f5e0ff */
[----:B------:R-:W-:Y:S02]  /*bf70*/  ISETP.GT.AND P4, PT, R0, RZ, P1 ;  /* 0x000000ff0000720c */ /* 0x000fe40000f84270 */
[----:B------:R-:W-:Y:S01]  /*bf80*/  FMUL R12, R12, UR16 ;  /* 0x000000100c0c7c20 */ /* 0x000fe20008400000 */
[----:B------:R-:W-:Y:S01]  /*bf90*/  IADD3.X R9, R11, R13, R9, P2, !PT ;  /* 0x0000000d0b097210 */ /* 0x000fe200017fe409 */
[----:B------:R-:W-:Y:S01]  /*bfa0*/  @P3 IMAD.MOV.U32 R11, RZ, RZ, R7 ;  /* 0x000000ffff0b3224 */ /* 0x000fe200078e0007 */
[----:B------:R-:W-:Y:S01]  /*bfb0*/  LEA R8, P2, R10, UR22, 0x1 ;  /* 0x000000160a087c11 */ /* 0x000fe2000f8408ff */
[----:B------:R-:W-:-:S03]  /*bfc0*/  FFMA R12, R25, UR13, R12 ;  /* 0x0000000d190c7c23 */ /* 0x000fc6000800000c */
[----:B------:R-:W-:Y:S01]  /*bfd0*/  LEA.HI.X R9, R10, UR23, R9, 0x1, P2 ;  /* 0x000000170a097c11 */ /* 0x000fe200090f0c09 */
[----:B------:R-:W-:Y:S01]  /*bfe0*/  @P3 IMAD.MOV.U32 R10, RZ, RZ, R2 ;  /* 0x000000ffff0a3224 */ /* 0x000fe200078e0002 */
[----:B------:R-:W-:-:S05]  /*bff0*/  F2FP.F16.F32.PACK_AB R12, RZ, R12 ;  /* 0x0000000cff0c723e */ /* 0x000fca00000000ff */
[----:B------:R0:W-:Y:S01]  /*c000*/  @P3 STG.E.U16 desc[UR14][R10.64+0x2], R12 ;  /* 0x0000020c0a003986 */ /* 0x0001e2000c10150e */
[----:B------:R-:W-:Y:S05]  /*c010*/  @!P4 BRA `(.L_x_402) ;  /* 0x000000000004c947 */ /* 0x000fea0003800000 */
[----:B------:R2:W5:Y:S02]  /*c020*/  LDG.E.LTC128B.U16 R15, desc[UR14][R8.64] ;  /* 0x0000000e080f7981 */ /* 0x000564000c1e1520 */
.L_x_402:
[----:B------:R-:W-:Y:S05]  /*c030*/  BSYNC B0 ;  /* 0x0000000000007941 */ /* 0x000fea0003800000 */
.L_x_401:
[----:B0----5:R-:W-:Y:S01]  /*c040*/  HADD2.F32 R10, -RZ, R15.H0_H0 ;  /* 0x2000000fff0a7230 */ /* 0x021fe20000004100 */
[----:B------:R-:W-:Y:S01]  /*c050*/  ISETP.GT.AND P3, PT, R0, 0x1, P1 ;  /* 0x000000010000780c */ /* 0x000fe20000f64270 */
[----:B------:R-:W-:Y:S03]  /*c060*/  BSSY B0, `(.L_x_403) ;  /* 0x0000009000007945 */ /* 0x000fe60003800000 */
[----:B------:R-:W-:Y:S01]  /*c070*/  FMUL R11, R10, UR16 ;  /* 0x000000100a0b7c20 */ /* 0x000fe20008400000 */
[----:B------:R-:W-:-:S03]  /*c080*/  IADD3 R10, P2, R2, UR8, RZ ;  /* 0x00000008020a7c10 */ /* 0x000fc6000ff5e0ff */
[----:B------:R-:W-:-:S05]  /*c090*/  FFMA R11, R26, UR13, R11 ;  /* 0x0000000d1a0b7c23 */ /* 0x000fca000800000b */
[----:B------:R-:W-:Y:S02]  /*c0a0*/  F2FP.F16.F32.PACK_AB R12, RZ, R11 ;  /* 0x0000000bff0c723e */ /* 0x000fe400000000ff */
[----:B------:R-:W-:-:S05]  /*c0b0*/  IADD3.X R11, R7, UR5, RZ, P2, !PT ;  /* 0x00000005070b7c10 */ /* 0x000fca00097fe4ff */
[----:B------:R0:W-:Y:S01]  /*c0c0*/  @P4 STG.E.U16 desc[UR14][R10.64], R12 ;  /* 0x0000000c0a004986 */ /* 0x0001e2000c10150e */
[----:B------:R-:W-:Y:S05]  /*c0d0*/  @!P3 BRA `(.L_x_404) ;  /* 0x000000000004b947 */ /* 0x000fea0003800000 */
[----:B------:R3:W5:Y:S02]  /*c0e0*/  LDG.E.LTC128B.U16 R15, desc[UR14][R8.64+0x2] ;  /* 0x0000020e080f7981 */ /* 0x000764000c1e1520 */
.L_x_404:
[----:B------:R-:W-:Y:S05]  /*c0f0*/  BSYNC B0 ;  /* 0x0000000000007941 */ /* 0x000fea0003800000 */
.L_x_403:
        /* <DEDUP_REMOVED lines=9> */
.L_x_406:
[----:B------:R-:W-:Y:S05]  /*c190*/  BSYNC B0 ;  /* 0x0000000000007941 */ /* 0x000fea0003800000 */
.L_x_405:
[----:B0----5:R-:W-:Y:S01]  /*c1a0*/  HADD2.F32 R12, -RZ, R15.H0_H0 ;  /* 0x2000000fff0c7230 */ /* 0x021fe20000004100 */
[----:B------:R-:W-:Y:S01]  /*c1b0*/  ISETP.GT.AND P3, PT, R0, 0x9, P0 ;  /* 0x000000090000780c */ /* 0x000fe20000764270 */
[----:B------:R-:W-:Y:S03]  /*c1c0*/  BSSY B0, `(.L_x_407) ;  /* 0x000000a000007945 */ /* 0x000fe60003800000 */
        /* <DEDUP_REMOVED lines=9> */
.L_x_408:
[----:B------:R-:W-:Y:S05]  /*c260*/  BSYNC B0 ;  /* 0x0000000000007941 */ /* 0x000fea0003800000 */
.L_x_407:
[----:B0----5:R-:W-:Y:S01]  /*c270*/  HADD2.F32 R12, -RZ, R15.H0_H0 ;  /* 0x2000000fff0c7230 */ /* 0x021fe20000004100 */
[----:B------:R-:W-:Y:S01]  /*c280*/  ISETP.GT.AND P4, PT, R0, 0x8, P1 ;  /* 0x000000080000780c */ /* 0x000fe20000f84270 */
[----:B------:R-:W-:Y:S01]  /*c290*/  @P3 IMAD.MOV.U32 R13, RZ, RZ, R7 ;  /* 0x000000ffff0d3224 */ /* 0x000fe200078e0007 */
[----:B------:R-:W-:Y:S02]  /*c2a0*/  BSSY B0, `(.L_x_409) ;  /* 0x0000009000007945 */ /* 0x000fe40003800000 */
[----:B------:R-:W-:-:S04]  /*c2b0*/  FMUL R12, R12, UR16 ;  /* 0x000000100c0c7c20 */ /* 0x000fc80008400000 */
[----:B------:R-:W-:-:S05]  /*c2c0*/  FFMA R12, R29, UR13, R12 ;  /* 0x0000000d1d0c7c23 */ /* 0x000fca000800000c */
[----:B------:R-:W-:-:S04]  /*c2d0*/  F2FP.F16.F32.PACK_AB R12, RZ, R12 ;  /* 0x0000000cff0c723e */ /* 0x000fc800000000ff */
[----:B------:R-:W-:Y:S01]  /*c2e0*/  PRMT R14, R12, 0x7610, R14 ;  /* 0x000076100c0e7816 */ /* 0x000fe2000000000e */
[----:B------:R-:W-:-:S05]  /*c2f0*/  @P3 IMAD.MOV.U32 R12, RZ, RZ, R2 ;  /* 0x000000ffff0c3224 */ /* 0x000fca00078e0002 */
[----:B------:R0:W-:Y:S01]  /*c300*/  @P3 STG.E.U16 desc[UR14][R12.64+0x12], R14 ;  /* 0x0000120e0c003986 */ /* 0x0001e2000c10150e */
[----:B------:R-:W-:Y:S05]  /*c310*/  @!P4 BRA `(.L_x_410) ;  /* 0x000000000004c947 */ /* 0x000fea0003800000 */
[----:B------:R0:W5:Y:S02]  /*c320*/  LDG.E.LTC128B.U16 R15, desc[UR14][R8.64+0x10] ;  /* 0x0000100e080f7981 */ /* 0x000164000c1e1520 */
.L_x_410:
[----:B------:R-:W-:Y:S05]  /*c330*/  BSYNC B0 ;  /* 0x0000000000007941 */ /* 0x000fea0003800000 */
.L_x_409:
        /* <DEDUP_REMOVED lines=9> */
.L_x_412:
[----:B------:R-:W-:Y:S05]  /*c3d0*/  BSYNC B0 ;  /* 0x0000000000007941 */ /* 0x000fea0003800000 */
.L_x_411:
        /* <DEDUP_REMOVED lines=9> */
.L_x_414:
[----:B------:R-:W-:Y:S05]  /*c470*/  BSYNC B0 ;  /* 0x0000000000007941 */ /* 0x000fea0003800000 */
.L_x_413:
[----:B0----5:R-:W-:Y:S01]  /*c480*/  HADD2.F32 R12, -RZ, R15.H0_H0 ;  /* 0x2000000fff0c7230 */ /* 0x021fe20000004100 */
[----:B------:R-:W-:Y:S01]  /*c490*/  ISETP.GT.AND P3, PT, R0, 0x11, P0 ;  /* 0x000000110000780c */ /* 0x000fe20000764270 */
[----:B------:R-:W-:Y:S03]  /*c4a0*/  BSSY B0, `(.L_x_415) ;  /* 0x000000a000007945 */ /* 0x000fe60003800000 */
[----:B------:R-:W-:Y:S01]  /*c4b0*/  FMUL R13, R12, UR16 ;  /* 0x000000100c0d7c20 */ /* 0x000fe20008400000 */
[----:B------:R-:W-:-:S03]  /*c4c0*/  @P4 MOV R12, R2 ;  /* 0x00000002000c4202 */ /* 0x000fc60000000f00 */
[----:B------:R-:W-:-:S05]  /*c4d0*/  FFMA R13, R32, UR13, R13 ;  /* 0x0000000d200d7c23 */ /* 0x000fca000800000d */
[----:B------:R-:W-:-:S04]  /*c4e0*/  F2FP.F16.F32.PACK_AB R13, RZ, R13 ;  /* 0x0000000dff0d723e */ /* 0x000fc800000000ff */
[----:B------:R-:W-:Y:S01]  /*c4f0*/  PRMT R14, R13, 0x7610, R14 ;  /* 0x000076100d0e7816 */ /* 0x000fe2000000000e */
[----:B------:R-:W-:-:S05]  /*c500*/  @P4 IMAD.MOV.U32 R13, RZ, RZ, R7 ;  /* 0x000000ffff0d4224 */ /* 0x000fca00078e0007 */
[----:B------:R0:W-:Y:S01]  /*c510*/  @P4 STG.E.U16 desc[UR14][R12.64+0x20], R14 ;  /* 0x0000200e0c004986 */ /* 0x0001e2000c10150e */
[----:B------:R-:W-:Y:S05]  /*c520*/  @!P3 BRA `(.L_x_416) ;  /* 0x000000000004b947 */ /* 0x000fea0003800000 */
[----:B------:R0:W5:Y:S02]  /*c530*/  LDG.E.LTC128B.U16 R15, desc[UR14][R4.64+0x22] ;  /* 0x0000220e040f7981 */ /* 0x000164000c1e1520 */
.L_x_416:
[----:B------:R-:W-:Y:S05]  /*c540*/  BSYNC B0 ;  /* 0x0000000000007941 */ /* 0x000fea0003800000 */
.L_x_415:
        /* <DEDUP_REMOVED lines=12> */
.L_x_418:
[----:B------:R-:W-:Y:S05]  /*c610*/  BSYNC B0 ;  /* 0x0000000000007941 */ /* 0x000fea0003800000 */
.L_x_417:
        /* <DEDUP_REMOVED lines=9> */
.L_x_420:
[----:B------:R-:W-:Y:S05]  /*c6b0*/  BSYNC B0 ;  /* 0x0000000000007941 */ /* 0x000fea0003800000 */
.L_x_419:
        /* <DEDUP_REMOVED lines=9> */
.L_x_422:
[----:B------:R-:W-:Y:S05]  /*c750*/  BSYNC B0 ;  /* 0x0000000000007941 */ /* 0x000fea0003800000 */
.L_x_421:
        /* <DEDUP_REMOVED lines=12> */
.L_x_424:
[----:B------:R-:W-:Y:S05]  /*c820*/  BSYNC B0 ;  /* 0x0000000000007941 */ /* 0x000fea0003800000 */
.L_x_423:
        /* <DEDUP_REMOVED lines=12> */
.L_x_426:
[----:B------:R-:W-:Y:S05]  /*c8f0*/  BSYNC B0 ;  /* 0x0000000000007941 */ /* 0x000fea0003800000 */
.L_x_425:
        /* <DEDUP_REMOVED lines=9> */
.L_x_428:
[----:B------:R-:W-:Y:S05]  /*c990*/  BSYNC B0 ;  /* 0x0000000000007941 */ /* 0x000fea0003800000 */
.L_x_427:
        /* <DEDUP_REMOVED lines=9> */
.L_x_430:
[----:B------:R-:W-:Y:S05]  /*ca30*/  BSYNC B0 ;  /* 0x0000000000007941 */ /* 0x000fea0003800000 */
.L_x_429:
        /* <DEDUP_REMOVED lines=12> */
.L_x_432:
[----:B------:R-:W-:Y:S05]  /*cb00*/  BSYNC B0 ;  /* 0x0000000000007941 */ /* 0x000fea0003800000 */
.L_x_431:
        /* <DEDUP_REMOVED lines=12> */
.L_x_434:
[----:B------:R-:W-:Y:S05]  /*cbd0*/  BSYNC B0 ;  /* 0x0000000000007941 */ /* 0x000fea0003800000 */
.L_x_433:
        /* <DEDUP_REMOVED lines=9> */
.L_x_436:
[----:B------:R-:W-:Y:S05]  /*cc70*/  BSYNC B0 ;  /* 0x0000000000007941 */ /* 0x000fea0003800000 */
.L_x_435:
        /* <DEDUP_REMOVED lines=9> */
.L_x_438:
[----:B------:R-:W-:Y:S05]  /*cd10*/  BSYNC B0 ;  /* 0x0000000000007941 */ /* 0x000fea0003800000 */
.L_x_437:
        /* <DEDUP_REMOVED lines=12> */
.L_x_440:
[----:B------:R-:W-:Y:S05]  /*cde0*/  BSYNC B0 ;  /* 0x0000000000007941 */ /* 0x000fea0003800000 */
.L_x_439:
        /* <DEDUP_REMOVED lines=12> */
.L_x_442:
[----:B------:R-:W-:Y:S05]  /*ceb0*/  BSYNC B0 ;  /* 0x0000000000007941 */ /* 0x000fea0003800000 */
.L_x_441:
        /* <DEDUP_REMOVED lines=9> */
.L_x_444:
[----:B------:R-:W-:Y:S05]  /*cf50*/  BSYNC B0 ;  /* 0x0000000000007941 */ /* 0x000fea0003800000 */
.L_x_443:
        /* <DEDUP_REMOVED lines=9> */
.L_x_446:
[----:B------:R-:W-:Y:S05]  /*cff0*/  BSYNC B0 ;  /* 0x0000000000007941 */ /* 0x000fea0003800000 */
.L_x_445:
        /* <DEDUP_REMOVED lines=12> */
.L_x_448:
[----:B------:R-:W-:Y:S05]  /*d0c0*/  BSYNC B0 ;  /* 0x0000000000007941 */ /* 0x000fea0003800000 */
.L_x_447:
        /* <DEDUP_REMOVED lines=12> */
.L_x_450:
[----:B------:R-:W-:Y:S05]  /*d190*/  BSYNC B0 ;  /* 0x0000000000007941 */ /* 0x000fea0003800000 */
.L_x_449:
[----:B-----5:R-:W-:Y:S01]  /*d1a0*/  HADD2.F32 R11, -RZ, R15.H0_H0 ;  /* 0x2000000fff0b7230 */ /* 0x020fe20000004100 */
[----:B------:R-:W-:Y:S01]  /*d1b0*/  ISETP.GT.AND P3, PT, R0, 0x31, P1 ;  /* 0x000000310000780c */ /* 0x000fe20000f64270 */
[----:B------:R-:W-:Y:S03]  /*d1c0*/  BSSY B0, `(.L_x_451) ;  /* 0x0000008000007945 */ /* 0x000fe60003800000 */
[----:B------:R-:W-:-:S04]  /*d1d0*/  FMUL R11, R11, UR16 ;  /* 0x000000100b0b7c20 */ /* 0x000fc80008400000 */
[----:B------:R-:W-:-:S05]  /*d1e0*/  FFMA R11, R50, UR13, R11 ;  /* 0x0000000d320b7c23 */ /* 0x000fca000800000b */
[----:B0-----:R-:W-:Y:S02]  /*d1f0*/  F2FP.F16.F32.PACK_AB R12, RZ, R11 ;  /* 0x0000000bff0c723e */ /* 0x001fe400000000ff */
[----:B------:R-:W-:-:S05]  /*d200*/  IADD3.X R11, R7, UR5, RZ, P2, !PT ;  /* 0x00000005070b7c10 */ /* 0x000fca00097fe4ff */
[----:B------:R0:W-:Y:S01]  /*d210*/  @P4 STG.E.U16 desc[UR14][R10.64+0x60], R12 ;  /* 0x0000600c0a004986 */ /* 0x0001e2000c10150e */
[----:B------:R-:W-:Y:S05]  /*d220*/  @!P3 BRA `(.L_x_452) ;  /* 0x000000000004b947 */ /* 0x000fea0003800000 */
[----:B------:R0:W5:Y:S02]  /*d230*/  LDG.E.LTC128B.U16 R15, desc[UR14][R8.64+0x62] ;  /* 0x0000620e080f7981 */ /* 0x000164000c1e1520 */
.L_x_452:
[----:B------:R-:W-:Y:S05]  /*d240*/  BSYNC B0 ;  /* 0x0000000000007941 */ /* 0x000fea0003800000 */
.L_x_451:
[----:B0----5:R-:W-:Y:S01]  /*d250*/  HADD2.F32 R12, -RZ, R15.H0_H0 ;  /* 0x2000000fff0c7230 */ /* 0x021fe20000004100 */
[----:B------:R-:W-:Y:S01]  /*d260*/  ISETP.GT.AND P2, PT, R0, 0x38, P0 ;  /* 0x000000380000780c */ /* 0x000fe20000744270 */
[----:B------:R-:W-:Y:S03]  /*d270*/  BSSY B0, `(.L_x_453) ;  /* 0x000000a000007945 */ /* 0x000fe60003800000 */
[----:B------:R-:W-:-:S04]  /*d280*/  FMUL R12, R12, UR16 ;  /* 0x000000100c0c7c20 */ /* 0x000fc80008400000 */
[----:B------:R-:W-:-:S05]  /*d290*/  FFMA R12, R51, UR13, R12 ;  /* 0x0000000d330c7c23 */ /* 0x000fca000800000c */
[----:B------:R-:W-:Y:S01]  /*d2a0*/  F2FP.F16.F32.PACK_AB R13, RZ, R12 ;  /* 0x0000000cff0d723e */ /* 0x000fe200000000ff */
[----:B------:R-:W-:-:S03]  /*d2b0*/  VIADD R12, R2, UR8 ;  /* 0x00000008020c7c36 */ /* 0x000fc60008000000 */
[----:B------:R-:W-:Y:S01]  /*d2c0*/  PRMT R14, R13, 0x7610, R14 ;  /* 0x000076100d0e7816 */ /* 0x000fe2000000000e */
[----:B------:R-:W-:-:S05]  /*d2d0*/  @P3 IMAD.MOV.U32 R13, RZ, RZ, R11 ;  /* 0x000000ffff0d3224 */ /* 0x000fca00078e000b */
[----:B------:R0:W-:Y:S01]  /*d2e0*/  @P3 STG.E.U16 desc[UR14][R12.64+0x62], R14 ;  /* 0x0000620e0c003986 */ /* 0x0001e2000c10150e */
[----:B------:R-:W-:Y:S05]  /*d2f0*/  @!P2 BRA `(.L_x_454) ;  /* 0x000000000004a947 */ /* 0x000fea0003800000 */
[----:B------:R0:W5:Y:S02]  /*d300*/  LDG.E.LTC128B.U16 R15, desc[UR14][R4.64+0x70] ;  /* 0x0000700e040f7981 */ /* 0x000164000c1e1520 */
.L_x_454:
[----:B------:R-:W-:Y:S05]  /*d310*/  BSYNC B0 ;  /* 0x0000000000007941 */ /* 0x000fea0003800000 */
.L_x_453:
        /* <DEDUP_REMOVED lines=12> */
.L_x_456:
[----:B------:R-:W-:Y:S05]  /*d3e0*/  BSYNC B0 ;  /* 0x0000000000007941 */ /* 0x000fea0003800000 */
.L_x_455:
[----:B0----5:R-:W-:Y:S01]  /*d3f0*/  HADD2.F32 R12, -RZ, R15.H0_H0 ;  /* 0x2000000fff0c7230 */ /* 0x021fe20000004100 */
[----:B------:R-:W-:Y:S01]  /*d400*/  ISETP.GT.AND P2, PT, R0, 0x38, P1 ;  /* 0x000000380000780c */ /* 0x000fe20000f44270 */
[----:B------:R-:W-:Y:S01]  /*d410*/  @P3 IMAD.MOV.U32 R13, RZ, RZ, R7 ;  /* 0x000000ffff0d3224 */ /* 0x000fe200078e0007 */
[----:B------:R-:W-:Y:S02]  /*d420*/  BSSY B0, `(.L_x_457) ;  /* 0x0000009000007945 */ /* 0x000fe40003800000 */
[----:B------:R-:W-:-:S04]  /*d430*/  FMUL R12, R12, UR16 ;  /* 0x000000100c0c7c20 */ /* 0x000fc80008400000 */
[----:B------:R-:W-:-:S05]  /*d440*/  FFMA R12, R53, UR13, R12 ;  /* 0x0000000d350c7c23 */ /* 0x000fca000800000c */
[----:B------:R-:W-:-:S04]  /*d450*/  F2FP.F16.F32.PACK_AB R12, RZ, R12 ;  /* 0x0000000cff0c723e */ /* 0x000fc800000000ff */
[----:B------:R-:W-:Y:S02]  /*d460*/  PRMT R14, R12, 0x7610, R14 ;  /* 0x000076100c0e7816 */ /* 0x000fe4000000000e */
[----:B------:R-:W-:-:S05]  /*d470*/  @P3 MOV R12, R2 ;  /* 0x00000002000c3202 */ /* 0x000fca0000000f00 */
[----:B------:R0:W-:Y:S01]  /*d480*/  @P3 STG.E.U16 desc[UR14][R12.64+0x72], R14 ;  /* 0x0000720e0c003986 */ /* 0x0001e2000c10150e */
[----:B------:R-:W-:Y:S05]  /*d490*/  @!P2 BRA `(.L_x_458) ;  /* 0x000000000004a947 */ /* 0x000fea0003800000 */
[----:B------:R0:W5:Y:S02]  /*d4a0*/  LDG.E.LTC128B.U16 R15, desc[UR14][R8.64+0x70] ;  /* 0x0000700e080f7981 */ /* 0x000164000c1e1520 */
.L_x_458:
[----:B------:R-:W-:Y:S05]  /*d4b0*/  BSYNC B0 ;  /* 0x0000000000007941 */ /* 0x000fea0003800000 */
.L_x_457:
[----:B0----5:R-:W-:Y:S01]  /*d4c0*/  HADD2.F32 R12, -RZ, R15.H0_H0 ;  /* 0x2000000fff0c7230 */ /* 0x021fe20000004100 */
[----:B------:R-:W-:Y:S01]  /*d4d0*/  ISETP.GT.AND P3, PT, R0, 0x39, P1 ;  /* 0x000000390000780c */ /* 0x000fe20000f64270 */
[----:B------:R-:W-:Y:S03]  /*d4e0*/  BSSY B0, `(.L_x_459) ;  /* 0x000000a000007945 */ /* 0x000fe60003800000 */
[----:B------:R-:W-:Y:S01]  /*d4f0*/  FMUL R13, R12, UR16 ;  /* 0x000000100c0d7c20 */ /* 0x000fe20008400000 */
[----:B------:R-:W-:-:S03]  /*d500*/  VIADD R12, R2, UR8 ;  /* 0x00000008020c7c36 */ /* 0x000fc60008000000 */
[----:B------:R-:W-:-:S05]  /*d510*/  FFMA R13, R54, UR13, R13 ;  /* 0x0000000d360d7c23 */ /* 0x000fca000800000d */
[----:B------:R-:W-:-:S04]  /*d520*/  F2FP.F16.F32.PACK_AB R13, RZ, R13 ;  /* 0x0000000dff0d723e */ /* 0x000fc800000000ff */
[----:B------:R-:W-:Y:S01]  /*d530*/  PRMT R14, R13, 0x7610, R14 ;  /* 0x000076100d0e7816 */ /* 0x000fe2000000000e */
[----:B------:R-:W-:-:S05]  /*d540*/  @P2 IMAD.MOV.U32 R13, RZ, RZ, R11 ;  /* 0x000000ffff0d2224 */ /* 0x000fca00078e000b */
[----:B------:R0:W-:Y:S01]  /*d550*/  @P2 STG.E.U16 desc[UR14][R12.64+0x70], R14 ;  /* 0x0000700e0c002986 */ /* 0x0001e2000c10150e */
[----:B------:R-:W-:Y:S05]  /*d560*/  @!P3 BRA `(.L_x_460) ;  /* 0x000000000004b947 */ /* 0x000fea0003800000 */
[----:B------:R0:W5:Y:S02]  /*d570*/  LDG.E.LTC128B.U16 R15, desc[UR14][R8.64+0x72] ;  /* 0x0000720e080f7981 */ /* 0x000164000c1e1520 */
.L_x_460:
[----:B------:R-:W-:Y:S05]  /*d580*/  BSYNC B0 ;  /* 0x0000000000007941 */ /* 0x000fea0003800000 */
.L_x_459:
        /* <DEDUP_REMOVED lines=12> */
.L_x_462:
[----:B------:R-:W-:Y:S05]  /*d650*/  BSYNC B0 ;  /* 0x0000000000007941 */ /* 0x000fea0003800000 */
.L_x_461:
        /* <DEDUP_REMOVED lines=12> */
.L_x_464:
[----:B------:R-:W-:Y:S05]  /*d720*/  BSYNC B0 ;  /* 0x0000000000007941 */ /* 0x000fea0003800000 */
.L_x_463:
        /* <DEDUP_REMOVED lines=12> */
.L_x_466:
[----:B------:R-:W-:Y:S05]  /*d7f0*/  BSYNC B0 ;  /* 0x0000000000007941 */ /* 0x000fea0003800000 */
.L_x_465:
        /* <DEDUP_REMOVED lines=12> */
.L_x_468:
[----:B------:R-:W-:Y:S05]  /*d8c0*/  BSYNC B0 ;  /* 0x0000000000007941 */ /* 0x000fea0003800000 */
.L_x_467:
        /* <DEDUP_REMOVED lines=12> */
.L_x_470:
[----:B------:R-:W-:Y:S05]  /*d990*/  BSYNC B0 ;  /* 0x0000000000007941 */ /* 0x000fea0003800000 */
.L_x_469:
        /* <DEDUP_REMOVED lines=12> */
.L_x_472:
[----:B------:R-:W-:Y:S05]  /*da60*/  BSYNC B0 ;  /* 0x0000000000007941 */ /* 0x000fea0003800000 */
.L_x_471:
        /* <DEDUP_REMOVED lines=12> */
.L_x_474:
[----:B------:R-:W-:Y:S05]  /*db30*/  BSYNC B0 ;  /* 0x0000000000007941 */ /* 0x000fea0003800000 */
.L_x_473:
        /* <DEDUP_REMOVED lines=12> */
.L_x_476:
[----:B------:R-:W-:Y:S05]  /*dc00*/  BSYNC B0 ;  /* 0x0000000000007941 */ /* 0x000fea0003800000 */
.L_x_475:
        /* <DEDUP_REMOVED lines=12> */
.L_x_478:
[----:B------:R-:W-:Y:S05]  /*dcd0*/  BSYNC B0 ;  /* 0x0000000000007941 */ /* 0x000fea0003800000 */
.L_x_477:
        /* <DEDUP_REMOVED lines=12> */
.L_x_480:
[----:B------:R-:W-:Y:S05]  /*dda0*/  BSYNC B0 ;  /* 0x0000000000007941 */ /* 0x000fea0003800000 */
.L_x_479:
        /* <DEDUP_REMOVED lines=12> */
.L_x_482:
[----:B------:R-:W-:Y:S05]  /*de70*/  BSYNC B0 ;  /* 0x0000000000007941 */ /* 0x000fea0003800000 */
.L_x_481:
        /* <DEDUP_REMOVED lines=12> */
.L_x_484:
[----:B------:R-:W-:Y:S05]  /*df40*/  BSYNC B0 ;  /* 0x0000000000007941 */ /* 0x000fea0003800000 */
.L_x_483:
        /* <DEDUP_REMOVED lines=12> */
.L_x_486:
[----:B------:R-:W-:Y:S05]  /*e010*/  BSYNC B0 ;  /* 0x0000000000007941 */ /* 0x000fea0003800000 */
.L_x_485:
        /* <DEDUP_REMOVED lines=12> */
.L_x_488:
[----:B------:R-:W-:Y:S05]  /*e0e0*/  BSYNC B0 ;  /* 0x0000000000007941 */ /* 0x000fea0003800000 */
.L_x_487:
        /* <DEDUP_REMOVED lines=12> */
.L_x_490:
[----:B------:R-:W-:Y:S05]  /*e1b0*/  BSYNC B0 ;  /* 0x0000000000007941 */ /* 0x000fea0003800000 */
.L_x_489:
        /* <DEDUP_REMOVED lines=12> */
.L_x_492:
[----:B------:R-:W-:Y:S05]  /*e280*/  BSYNC B0 ;  /* 0x0000000000007941 */ /* 0x000fea0003800000 */
.L_x_491:
        /* <DEDUP_REMOVED lines=12> */
.L_x_494:
[----:B------:R-:W-:Y:S05]  /*e350*/  BSYNC B0 ;  /* 0x0000000000007941 */ /* 0x000fea0003800000 */
.L_x_493:
        /* <DEDUP_REMOVED lines=12> */
.L_x_496:
[----:B------:R-:W-:Y:S05]  /*e420*/  BSYNC B0 ;  /* 0x0000000000007941 */ /* 0x000fea0003800000 */
.L_x_495:
        /* <DEDUP_REMOVED lines=12> */
.L_x_498:
[----:B------:R-:W-:Y:S05]  /*e4f0*/  BSYNC B0 ;  /* 0x0000000000007941 */ /* 0x000fea0003800000 */
.L_x_497:
        /* <DEDUP_REMOVED lines=12> */
.L_x_500:
[----:B------:R-:W-:Y:S05]  /*e5c0*/  BSYNC B0 ;  /* 0x0000000000007941 */ /* 0x000fea0003800000 */
.L_x_499:
        /* <DEDUP_REMOVED lines=12> */
.L_x_502:
[----:B------:R-:W-:Y:S05]  /*e690*/  BSYNC B0 ;  /* 0x0000000000007941 */ /* 0x000fea0003800000 */
.L_x_501:
        /* <DEDUP_REMOVED lines=12> */
.L_x_504:
[----:B------:R-:W-:Y:S05]  /*e760*/  BSYNC B0 ;  /* 0x0000000000007941 */ /* 0x000fea0003800000 */
.L_x_503:
        /* <DEDUP_REMOVED lines=12> */
.L_x_506:
[----:B------:R-:W-:Y:S05]  /*e830*/  BSYNC B0 ;  /* 0x0000000000007941 */ /* 0x000fea0003800000 */
.L_x_505:
        /* <DEDUP_REMOVED lines=12> */
.L_x_508:
[----:B------:R-:W-:Y:S05]  /*e900*/  BSYNC B0 ;  /* 0x0000000000007941 */ /* 0x000fea0003800000 */
.L_x_507:
        /* <DEDUP_REMOVED lines=12> */
.L_x_510:
[----:B------:R-:W-:Y:S05]  /*e9d0*/  BSYNC B0 ;  /* 0x0000000000007941 */ /* 0x000fea0003800000 */
.L_x_509:
        /* <DEDUP_REMOVED lines=12> */
.L_x_512:
[----:B------:R-:W-:Y:S05]  /*eaa0*/  BSYNC B0 ;  /* 0x0000000000007941 */ /* 0x000fea0003800000 */
.L_x_511:
        /* <DEDUP_REMOVED lines=12> */
.L_x_514:
[----:B------:R-:W-:Y:S05]  /*eb70*/  BSYNC B0 ;  /* 0x0000000000007941 */ /* 0x000fea0003800000 */
.L_x_513:
        /* <DEDUP_REMOVED lines=12> */
.L_x_516:
[----:B------:R-:W-:Y:S05]  /*ec40*/  BSYNC B0 ;  /* 0x0000000000007941 */ /* 0x000fea0003800000 */
.L_x_515:
        /* <DEDUP_REMOVED lines=12> */
.L_x_518:
[----:B------:R-:W-:Y:S05]  /*ed10*/  BSYNC B0 ;  /* 0x0000000000007941 */ /* 0x000fea0003800000 */
.L_x_517:
        /* <DEDUP_REMOVED lines=12> */
.L_x_520:
[----:B------:R-:W-:Y:S05]  /*ede0*/  BSYNC B0 ;  /* 0x0000000000007941 */ /* 0x000fea0003800000 */
.L_x_519:
[----:B01--45:R-:W-:Y:S01]  /*edf0*/  HADD2.F32 R4, -RZ, R15.H0_H0 ;  /* 0x2000000fff047230 */ /* 0x033fe20000004100 */
[----:B------:R-:W-:Y:S01]  /*ee00*/  @P0 MOV R6, R2 ;  /* 0x0000000200060202 */ /* 0x000fe20000000f00 */
[----:B------:R-:W-:Y:S01]  /*ee10*/  BSSY B0, `(.L_x_521) ;  /* 0x0000008000007945 */ /* 0x000fe20003800000 */
[----:B------:R-:W-:Y:S02]  /*ee20*/  ISETP.GT.AND P2, PT, R0, 0x78, P1 ;  /* 0x000000780000780c */ /* 0x000fe40000f44270 */
[----:B------:R-:W-:-:S04]  /*ee30*/  FMUL R4, R4, UR16 ;  /* 0x0000001004047c20 */ /* 0x000fc80008400000 */
[----:B------:R-:W-:-:S05]  /*ee40*/  FFMA R4, R85, UR13, R4 ;  /* 0x0000000d55047c23 */ /* 0x000fca0008000004 */
[----:B------:R-:W-:-:S05]  /*ee50*/  F2FP.F16.F32.PACK_AB R4, RZ, R4 ;  /* 0x00000004ff04723e */ /* 0x000fca00000000ff */
[----:B------:R0:W-:Y:S01]  /*ee60*/  @P0 STG.E.U16 desc[UR14][R6.64+0xf2], R4 ;  /* 0x0000f20406000986 */ /* 0x0001e2000c10150e */
[----:B------:R-:W-:Y:S05]  /*ee70*/  @!P2 BRA `(.L_x_522) ;  /* 0x000000000004a947 */ /* 0x000fea0003800000 */
[----:B------:R1:W5:Y:S02]  /*ee80*/  LDG.E.LTC128B.U16 R15, desc[UR14][R8.64+0xf0] ;  /* 0x0000f00e080f7981 */ /* 0x000364000c1e1520 */
.L_x_522:
[----:B------:R-:W-:Y:S05]  /*ee90*/  BSYNC B0 ;  /* 0x0000000000007941 */ /* 0x000fea0003800000 */
.L_x_521:
        /* <DEDUP_REMOVED lines=12> */
.L_x_524:
[----:B------:R-:W-:Y:S05]  /*ef60*/  BSYNC B0 ;  /* 0x0000000000007941 */ /* 0x000fea0003800000 */
.L_x_523:
[----:B-----5:R-:W-:Y:S02]  /*ef70*/  HADD2.F32 R15, -RZ, R15.H0_H0 ;  /* 0x2000000fff0f7230 */ /* 0x020fe40000004100 */
[----:B------:R-:W-:-:S03]  /*ef80*/  VIADD R2, R2, UR8 ;  /* 0x0000000802027c36 */ /* 0x000fc60008000000 */
[----:B0-----:R-:W-:-:S04]  /*ef90*/  FMUL R0, R15, UR16 ;  /* 0x000000100f007c20 */ /* 0x001fc80008400000 */
[----:B------:R-:W-:Y:S01]  /*efa0*/  FFMA R0, R87, UR13, R0 ;  /* 0x0000000d57007c23 */ /* 0x000fe20008000000 */
[----:B------:R-:W-:Y:S06]  /*efb0*/  @!P1 EXIT ;  /* 0x000000000000994d */ /* 0x000fec0003800000 */
[----:B------:R-:W-:Y:S01]  /*efc0*/  F2FP.F16.F32.PACK_AB R0, RZ, R0 ;  /* 0x00000000ff00723e */ /* 0x000fe200000000ff */
[----:B------:R-:W-:-:S05]  /*efd0*/  IMAD.MOV.U32 R3, RZ, RZ, R11 ;  /* 0x000000ffff037224 */ /* 0x000fca00078e000b */
[----:B------:R-:W-:Y:S01]  /*efe0*/  STG.E.U16 desc[UR14][R2.64+0xf2], R0 ;  /* 0x0000f20002007986 */ /* 0x000fe2000c10150e */
[----:B------:R-:W-:Y:S05]  /*eff0*/  EXIT ;  /* 0x000000000000794d */ /* 0x000fea0003800000 */
.L_x_22:
[----:B------:R-:W2:Y:S01]  /*f000*/  LDL.LU R7, [R1+0x8] ;  /* 0x0000080001077983 */ /* 0x000ea20000300800 */
[----:B------:R-:W-:-:S03]  /*f010*/  ULDC.64 UR6, c[0x0][0x650] ;  /* 0x0001940000067ab9 */ /* 0x000fc60000000a00 */
[----:B------:R-:W3:Y:S04]  /*f020*/  LDL.LU R6, [R1+0xc] ;  /* 0x00000c0001067983 */ /* 0x000ee80000300800 */
[----:B------:R-:W4:Y:S04]  /*f030*/  LDL.LU R8, [R1+0x18] ;  /* 0x0000180001087983 */ /* 0x000f280000300800 */
[----:B------:R-:W5:Y:S04]  /*f040*/  LDL.LU R252, [R1+0x4c] ;  /* 0x00004c0001fc7983 */ /* 0x000f680000300800 */
        /* <DEDUP_REMOVED lines=35> */
[----:B------:R-:W5:Y:S01]  /*f280*/  LDL.LU R232, [R1+0xdc] ;  /* 0x0000dc0001e87983 */ /* 0x000f620000300800 */
[----:B------:R-:W-:-:S03]  /*f290*/  LEA R2, P2, R4, UR6, 0x1 ;  /* 0x0000000604027c11 */ /* 0x000fc6000f8408ff */
[----:B------:R-:W5:Y:S04]  /*f2a0*/  LDL.LU R231, [R1+0xe0] ;  /* 0x0000e00001e77983 */ /* 0x000f680000300800 */
[----:B------:R-:W5:Y:S04]  /*f2b0*/  LDL.LU R233, [R1+0xe4] ;  /* 0x0000e40001e97983 */ /* 0x000f680000300800 */
[----:B------:R-:W5:Y:S04]  /*f2c0*/  LDL.LU R234, [R1+0xe8] ;  /* 0x0000e80001ea7983 */ /* 0x000f680000300800 */
[----:B------:R-:W5:Y:S01]  /*f2d0*/  LDL.LU R235, [R1+0xec] ;  /* 0x0000ec0001eb7983 */ /* 0x000f620000300800 */
[----:B------:R-:W-:-:S03]  /*f2e0*/  LEA.HI.X R3, R4, UR7, R3, 0x1, P2 ;  /* 0x0000000704037c11 */ /* 0x000fc600090f0c03 */
[----:B------:R-:W5:Y:S04]  /*f2f0*/  LDL.LU R236, [R1+0xf0] ;  /* 0x0000f00001ec7983 */ /* 0x000f680000300800 */
[----:B------:R-:W5:Y:S04]  /*f300*/  LDL.LU R237, [R1+0xf4] ;  /* 0x0000f40001ed7983 */ /* 0x000f680000300800 */
[----:B------:R-:W5:Y:S04]  /*f310*/  LDL.LU R238, [R1+0xf8] ;  /* 0x0000f80001ee7983 */ /* 0x000f680000300800 */
[----:B------:R-:W5:Y:S04]  /*f320*/  LDL.LU R239, [R1+0xfc] ;  /* 0x0000fc0001ef7983 */ /* 0x000f680000300800 */
[----:B------:R-:W4:Y:S04]  /*f330*/  LDL.LU R4, [R1+0x4] ;  /* 0x0000040001047983 */ /* 0x000f280000300800 */
[----:B------:R-:W5:Y:S01]  /*f340*/  LDL.LU R5, [R1] ;  /* 0x0000000001057983 */ /* 0x000f620000300800 */
[----:B------:R-:W-:Y:S01]  /*f350*/  ISETP.GT.AND P2, PT, R0, 0x1, P0 ;  /* 0x000000010000780c */ /* 0x000fe20000744270 */
[----:B------:R-:W-:-:S02]  /*f360*/  USHF.L.U32 UR9, UR4, 0x1, URZ ;  /* 0x0000000104097899 */ /* 0x000fc4000800063f */
[----:B------:R-:W-:Y:S01]  /*f370*/  USHF.L.U64.HI UR8, UR4, 0x1, UR5 ;  /* 0x0000000104087899 */ /* 0x000fe20008010205 */
[----:B--2---:R-:W-:Y:S01]  /*f380*/  FMUL R7, R7, UR13 ;  /* 0x0000000d07077c20 */ /* 0x004fe20008400000 */
[----:B---3--:R-:W-:-:S04]  /*f390*/  FMUL R6, R6, UR13 ;  /* 0x0000000d06067c20 */ /* 0x008fc80008400000 */
[----:B------:R-:W-:Y:S02]  /*f3a0*/  F2FP.F16.F32.PACK_AB R7, RZ, R7 ;  /* 0x00000007ff07723e */ /* 0x000fe400000000ff */
[----:B------:R-:W-:Y:S01]  /*f3b0*/  F2FP.F16.F32.PACK_AB R6, RZ, R6 ;  /* 0x00000006ff06723e */ /* 0x000fe200000000ff */
[----:B----4-:R-:W-:Y:S01]  /*f3c0*/  FMUL R4, R4, UR13 ;  /* 0x0000000d04047c20 */ /* 0x010fe20008400000 */
[----:B-----5:R-:W-:-:S04]  /*f3d0*/  FMUL R5, R5, UR13 ;  /* 0x0000000d05057c20 */ /* 0x020fc80008400000 */
[----:B------:R-:W-:Y:S02]  /*f3e0*/  F2FP.F16.F32.PACK_AB R4, RZ, R4 ;  /* 0x00000004ff04723e */ /* 0x000fe400000000ff */
[----:B------:R-:W-:-:S03]  /*f3f0*/  F2FP.F16.F32.PACK_AB R5, RZ, R5 ;  /* 0x00000005ff05723e */ /* 0x000fc600000000ff */
[----:B------:R1:W-:Y:S04]  /*f400*/  @P2 STG.E.U16 desc[UR14][R2.64+0x2], R4 ;  /* 0x0000020402002986 */ /* 0x0003e8000c10150e */
[----:B------:R2:W-:Y:S01]  /*f410*/  @P1 STG.E.U16 desc[UR14][R2.64], R5 ;  /* 0x0000000502001986 */ /* 0x0005e2000c10150e */
[----:B------:R-:W-:-:S04]  /*f420*/  ISETP.GT.AND P1, PT, R14, 0x8, PT ;  /* 0x000000080e00780c */ /* 0x000fc80003f24270 */
[----:B------:R-:W-:Y:S02]  /*f430*/  ISETP.GT.AND P2, PT, R0, RZ, P1 ;  /* 0x000000ff0000720c */ /* 0x000fe40000f44270 */
[----:B-1----:R-:W-:-:S04]  /*f440*/  IADD3 R4, P3, R2, UR9, RZ ;  /* 0x0000000902047c10 */ /* 0x002fc8000ff7e0ff */
[----:B--2---:R-:W-:-:S07]  /*f450*/  IADD3.X R5, R3, UR8, RZ, P3, !PT ;  /* 0x0000000803057c10 */ /* 0x004fce0009ffe4ff */
[----:B------:R1:W-:Y:S01]  /*f460*/  @P2 STG.E.U16 desc[UR14][R4.64], R7 ;  /* 0x0000000704002986 */ /* 0x0003e2000c10150e */
[----:B------:R-:W-:-:S03]  /*f470*/  ISETP.GT.AND P2, PT, R0, 0x1, P1 ;  /* 0x000000010000780c */ /* 0x000fc60000f44270 */
[----:B-1----:R-:W2:Y:S10]  /*f480*/  LDL.LU R7, [R1+0x14] ;  /* 0x0000140001077983 */ /* 0x002eb40000300800 */
[----:B------:R1:W-:Y:S04]  /*f490*/  @P2 STG.E.U16 desc[UR14][R4.64+0x2], R6 ;  /* 0x0000020604002986 */ /* 0x0003e8000c10150e */
[----:B-1----:R-:W3:Y:S01]  /*f4a0*/  LDL.LU R6, [R1+0x10] ;  /* 0x0000100001067983 */ /* 0x002ee20000300800 */
[----:B------:R-:W-:Y:S01]  /*f4b0*/  ISETP.GT.AND P2, PT, R0, 0x8, P0 ;  /* 0x000000080000780c */ /* 0x000fe20000744270 */
[----:B------:R-:W-:Y:S01]  /*f4c0*/  FMUL R8, R8, UR13 ;  /* 0x0000000d08087c20 */ /* 0x000fe20008400000 */
[----:B------:R-:W-:-:S02]  /*f4d0*/  ISETP.GT.AND P3, PT, R0, 0x9, P0 ;  /* 0x000000090000780c */ /* 0x000fc40000764270 */
[----:B------:R-:W-:Y:S01]  /*f4e0*/  ISETP.GT.AND P4, PT, R0, 0x8, P1 ;  /* 0x000000080000780c */ /* 0x000fe20000f84270 */
[----:B--2---:R-:W-:-:S05]  /*f4f0*/  FMUL R7, R7, UR13 ;  /* 0x0000000d07077c20 */ /* 0x004fca0008400000 */
[----:B------:R-:W-:Y:S01]  /*f500*/  F2FP.F16.F32.PACK_AB R7, RZ, R7 ;  /* 0x00000007ff07723e */ /* 0x000fe200000000ff */
[----:B---3--:R-:W-:-:S05]  /*f510*/  FMUL R6, R6, UR13 ;  /* 0x0000000d06067c20 */ /* 0x008fca0008400000 */
[----:B------:R-:W-:-:S04]  /*f520*/  F2FP.F16.F32.PACK_AB R6, RZ, R6 ;  /* 0x00000006ff06723e */ /* 0x000fc800000000ff */
[----:B------:R-:W-:Y:S02]  /*f530*/  PRMT R9, R6, 0x7610, R9 ;  /* 0x0000761006097816 */ /* 0x000fe40000000009 */
[----:B------:R-:W-:Y:S01]  /*f540*/  F2FP.F16.F32.PACK_AB R6, RZ, R8 ;  /* 0x00000008ff06723e */ /* 0x000fe200000000ff */
[----:B------:R1:W-:Y:S04]  /*f550*/  @P3 STG.E.U16 desc[UR14][R2.64+0x12], R7 ;  /* 0x0000120702003986 */ /* 0x0003e8000c10150e */
[----:B------:R-:W2:Y:S04]  /*f560*/  LDL.LU R8, [R1+0x28] ;  /* 0x0000280001087983 */ /* 0x000ea80000300800 */
[----:B------:R-:W-:Y:S04]  /*f570*/  @P2 STG.E.U16 desc[UR14][R2.64+0x10], R9 ;  /* 0x0000100902002986 */ /* 0x000fe8000c10150e */
[----:B-1----:R-:W3:Y:S04]  /*f580*/  LDL.LU R7, [R1+0x24] ;  /* 0x0000240001077983 */ /* 0x002ee80000300800 */
[----:B------:R1:W-:Y:S04]  /*f590*/  @P4 STG.E.U16 desc[UR14][R4.64+0x10], R6 ;  /* 0x0000100604004986 */ /* 0x0003e8000c10150e */
[----:B-1----:R-:W4:Y:S01]  /*f5a0*/  LDL.LU R6, [R1+0x1c] ;  /* 0x00001c0001067983 */ /* 0x002f220000300800 */
[----:B------:R-:W-:Y:S01]  /*f5b0*/  ISETP.GT.AND P2, PT, R0, 0x9, P1 ;  /* 0x000000090000780c */ /* 0x000fe20000f44270 */
[----:B----4-:R-:W-:-:S05]  /*f5c0*/  FMUL R6, R6, UR13 ;  /* 0x0000000d06067c20 */ /* 0x010fca0008400000 */
[----:B------:R-:W-:-:S07]  /*f5d0*/  F2FP.F16.F32.PACK_AB R6, RZ, R6 ;  /* 0x00000006ff06723e */ /* 0x000fce00000000ff */
[----:B------:R1:W-:Y:S04]  /*f5e0*/  @P2 STG.E.U16 desc[UR14][R4.64+0x12], R6 ;  /* 0x0000120604002986 */ /* 0x0003e8000c10150e */
[----:B-1----:R-:W4:Y:S01]  /*f5f0*/  LDL.LU R6, [R1+0x20] ;  /* 0x0000200001067983 */ /* 0x002f220000300800 */
[----:B--2---:R-:W-:Y:S01]  /*f600*/  FMUL R8, R8, UR13 ;  /* 0x0000000d08087c20 */ /* 0x004fe20008400000 */
[C---:B------:R-:W-:Y:S01]  /*f610*/  ISETP.GT.AND P2, PT, R0.reuse, 0x10, P0 ;  /* 0x000000100000780c */ /* 0x040fe20000744270 */
[----:B---3--:R-:W-:Y:S01]  /*f620*/  FMUL R7, R7, UR13 ;  /* 0x0000000d07077c20 */ /* 0x008fe20008400000 */
[C---:B------:R-:W-:Y:S02]  /*f630*/  ISETP.GT.AND P3, PT, R0.reuse, 0x11, P0 ;  /* 0x000000110000780c */ /* 0x040fe40000764270 */
[----:B------:R-:W-:-:S02]  /*f640*/  ISETP.GT.AND P4, PT, R0, 0x10, P1 ;  /* 0x000000100000780c */ /* 0x000fc40000f84270 */
[----:B------:R-:W-:Y:S01]  /*f650*/  F2FP.F16.F32.PACK_AB R7, RZ, R7 ;  /* 0x00000007ff07723e */ /* 0x000fe200000000ff */
[----:B----4-:R-:W-:-:S05]  /*f660*/  FMUL R6, R6, UR13 ;  /* 0x0000000d06067c20 */ /* 0x010fca0008400000 */
[----:B------:R-:W-:-:S04]  /*f670*/  F2FP.F16.F32.PACK_AB R6, RZ, R6 ;  /* 0x00000006ff06723e */ /* 0x000fc800000000ff */
[----:B------:R-:W-:Y:S02]  /*f680*/  PRMT R9, R6, 0x7610, R9 ;  /* 0x0000761006097816 */ /* 0x000fe40000000009 */
[----:B------:R-:W-:Y:S02]  /*f690*/  F2FP.F16.F32.PACK_AB R6, RZ, R8 ;  /* 0x00000008ff06723e */ /* 0x000fe400000000ff */
[----:B------:R-:W2:Y:S04]  /*f6a0*/  LDL.LU R8, [R1+0x2c] ;  /* 0x00002c0001087983 */ /* 0x000ea80000300800 */
[----:B------:R1:W-:Y:S01]  /*f6b0*/  @P2 STG.E.U16 desc[UR14][R2.64+0x20], R9 ;  /* 0x0000200902002986 */ /* 0x0003e2000c10150e */
[----:B------:R-:W-:-:S03]  /*f6c0*/  ISETP.GT.AND P2, PT, R0, 0x11, P1 ;  /* 0x000000110000780c */ /* 0x000fc60000f44270 */
[----:B------:R-:W-:Y:S04]  /*f6d0*/  @P3 STG.E.U16 desc[UR14][R2.64+0x22], R7 ;  /* 0x0000220702003986 */ /* 0x000fe8000c10150e */
[----:B------:R3:W-:Y:S04]  /*f6e0*/  @P4 STG.E.U16 desc[UR14][R4.64+0x20], R6 ;  /* 0x0000200604004986 */ /* 0x0007e8000c10150e */
[----:B-1----:R-:W4:Y:S01]  /*f6f0*/  LDL.LU R9, [R1+0x34] ;  /* 0x0000340001097983 */ /* 0x002f220000300800 */
[----:B--2---:R-:W-:-:S05]  /*f700*/  FMUL R8, R8, UR13 ;  /* 0x0000000d08087c20 */ /* 0x004fca0008400000 */
[----:B------:R-:W-:-:S04]  /*f710*/  F2FP.F16.F32.PACK_AB R8, RZ, R8 ;  /* 0x00000008ff08723e */ /* 0x000fc800000000ff */
[----:B---3--:R-:W-:Y:S02]  /*f720*/  PRMT R6, R8, 0x7610, R6 ;  /* 0x0000761008067816 */ /* 0x008fe40000000006 */
[----:B------:R-:W2:Y:S04]  /*f730*/  LDL.LU R8, [R1+0x30] ;  /* 0x0000300001087983 */ /* 0x000ea80000300800 */
[----:B------:R1:W-:Y:S04]  /*f740*/  @P2 STG.E.U16 desc[UR14][R4.64+0x22], R6 ;  /* 0x0000220604002986 */ /* 0x0003e8000c10150e */
[----:B-1----:R-:W3:Y:S01]  /*f750*/  LDL.LU R6, [R1+0x3c] ;  /* 0x00003c0001067983 */ /* 0x002ee20000300800 */
[----:B------:R-:W-:Y:S01]  /*f760*/  ISETP.GT.AND P2, PT, R0, 0x18, P0 ;  /* 0x000000180000780c */ /* 0x000fe20000744270 */
[----:B----4-:R-:W-:Y:S01]  /*f770*/  FMUL R9, R9, UR13 ;  /* 0x0000000d09097c20 */ /* 0x010fe20008400000 */
[----:B--2---:R-:W-:-:S05]  /*f780*/  FMUL R8, R8, UR13 ;  /* 0x0000000d08087c20 */ /* 0x004fca0008400000 */
[----:B------:R-:W-:Y:S02]  /*f790*/  F2FP.F16.F32.PACK_AB R7, RZ, R8 ;  /* 0x00000008ff07723e */ /* 0x000fe400000000ff */
[----:B------:R-:W-:Y:S02]  /*f7a0*/  F2FP.F16.F32.PACK_AB R8, RZ, R9 ;  /* 0x00000009ff08723e */ /* 0x000fe400000000ff */
[----:B------:R-:W2:Y:S01]  /*f7b0*/  LDL.LU R9, [R1+0x38] ;  /* 0x0000380001097983 */ /* 0x000ea20000300800 */
[C---:B------:R-:W-:Y:S02]  /*f7c0*/  ISETP.GT.AND P3, PT, R0.reuse, 0x19, P0 ;  /* 0x000000190000780c */ /* 0x040fe40000764270 */
[----:B------:R-:W-:Y:S01]  /*f7d0*/  ISETP.GT.AND P4, PT, R0, 0x18, P1 ;  /* 0x000000180000780c */ /* 0x000fe20000f84270 */
[----:B------:R1:W-:Y:S01]  /*f7e0*/  @P2 STG.E.U16 desc[UR14][R2.64+0x30], R7 ;  /* 0x0000300702002986 */ /* 0x0003e2000c10150e */
[----:B---3--:R-:W-:-:S05]  /*f7f0*/  FMUL R6, R6, UR13 ;  /* 0x0000000d06067c20 */ /* 0x008fca0008400000 */
[----:B------:R-:W-:Y:S01]  /*f800*/  F2FP.F16.F32.PACK_AB R6, RZ, R6 ;  /* 0x00000006ff06723e */ /* 0x000fe200000000ff */
[----:B-1----:R-:W3:Y:S03]  /*f810*/  LDL.LU R7, [R1+0x44] ;  /* 0x0000440001077983 */ /* 0x002ee60000300800 */
[----:B------:R-:W-:Y:S02]  /*f820*/  PRMT R10, R6, 0x7610, R10 ;  /* 0x00007610060a7816 */ /* 0x000fe4000000000a */
[----:B------:R-:W4:Y:S04]  /*f830*/  LDL.LU R6, [R1+0x40] ;  /* 0x0000400001067983 */ /* 0x000f280000300800 */
[----:B------:R1:W-:Y:S01]  /*f840*/  @P3 STG.E.U16 desc[UR14][R2.64+0x32], R8 ;  /* 0x0000320802003986 */ /* 0x0003e2000c10150e */
[----:B------:R-:W-:-:S02]  /*f850*/  ISETP.GT.AND P2, PT, R0, 0x19, P1 ;  /* 0x000000190000780c */ /* 0x000fc40000f44270 */
[----:B------:R-:W-:Y:S01]  /*f860*/  ISETP.GT.AND P5, PT, R0, 0x30, P1 ;  /* 0x000000300000780c */ /* 0x000fe20000fa4270 */
[----:B------:R-:W-:Y:S01]  /*f870*/  FMUL R12, R12, UR13 ;  /* 0x0000000d0c0c7c20 */ /* 0x000fe20008400000 */
        /* <DEDUP_REMOVED lines=31> */
[----:B------:R-:W-:-:S02]  /*fa70*/  USHF.L.U32 UR6, UR18, 0x6, URZ ;  /* 0x0000000612067899 */ /* 0x000fc4000800063f */
[----:B------:R-:W-:Y:S01]  /*fa80*/  USHF.L.U64.HI UR7, UR18, 0x6, UR19 ;  /* 0x0000000612077899 */ /* 0x000fe20008010213 */
[----:B------:R-:W-:Y:S01]  /*fa90*/  FMUL R152, R152, UR13 ;  /* 0x0000000d98987c20 */ /* 0x000fe20008400000 */
[----:B------:R-:W-:Y:S01]  /*faa0*/  FMUL R153, R153, UR13 ;  /* 0x0000000d99997c20 */ /* 0x000fe20008400000 */
[----:B------:R-:W-:Y:S01]  /*fab0*/  FMUL R154, R154, UR13 ;  /* 0x0000000d9a9a7c20 */ /* 0x000fe20008400000 */
[----:B------:R-:W-:Y:S01]  /*fac0*/  FMUL R155, R155, UR13 ;  /* 0x0000000d9b9b7c20 */ /* 0x000fe20008400000 */
[----:B--2---:R-:W-:-:S05]  /*fad0*/  FMUL R9, R9, UR13 ;  /* 0x0000000d09097c20 */ /* 0x004fca0008400000 */
[----:B------:R-:W-:Y:S01]  /*fae0*/  F2FP.F16.F32.PACK_AB R9, RZ, R9 ;  /* 0x00000009ff09723e */ /* 0x000fe200000000ff */
[----:B----4-:R-:W-:-:S05]  /*faf0*/  FMUL R6, R6, UR13 ;  /* 0x0000000d06067c20 */ /* 0x010fca0008400000 */
[----:B-1----:R-:W-:Y:S02]  /*fb00*/  F2FP.F16.F32.PACK_AB R8, RZ, R6 ;  /* 0x00000006ff08723e */ /* 0x002fe400000000ff */
[----:B------:R-:W2:Y:S04]  /*fb10*/  LDL.LU R6, [R1+0x48] ;  /* 0x0000480001067983 */ /* 0x000ea80000300800 */
[----:B------:R1:W-:Y:S04]  /*fb20*/  @P4 STG.E.U16 desc[UR14][R4.64+0x30], R9 ;  /* 0x0000300904004986 */ /* 0x0003e8000c10150e */
[----:B------:R-:W-:Y:S01]  /*fb30*/  @P2 STG.E.U16 desc[UR14][R4.64+0x32], R10 ;  /* 0x0000320a04002986 */ /* 0x000fe2000c10150e */
[C---:B------:R-:W-:Y:S01]  /*fb40*/  ISETP.GT.AND P2, PT, R0.reuse, 0x20, P0 ;  /* 0x000000200000780c */ /* 0x040fe20000744270 */
[----:B---3--:R-:W-:Y:S01]  /*fb50*/  FMUL R7, R7, UR13 ;  /* 0x0000000d07077c20 */ /* 0x008fe20008400000 */
[----:B------:R-:W-:-:S02]  /*fb60*/  ISETP.GT.AND P3, PT, R0, 0x21, P0 ;  /* 0x000000210000780c */ /* 0x000fc40000764270 */
[----:B------:R-:W-:Y:S02]  /*fb70*/  ISETP.GT.AND P4, PT, R0, 0x20, P1 ;  /* 0x000000200000780c */ /* 0x000fe40000f84270 */
[----:B------:R-:W-:-:S07]  /*fb80*/  F2FP.F16.F32.PACK_AB R7, RZ, R7 ;  /* 0x00000007ff07723e */ /* 0x000fce00000000ff */
[----:B------:R3:W-:Y:S01]  /*fb90*/  @P2 STG.E.U16 desc[UR14][R2.64+0x40], R8 ;  /* 0x0000400802002986 */ /* 0x0007e2000c10150e */
[----:B------:R-:W-:Y:S02]  /*fba0*/  ISETP.GT.AND P2, PT, R0, 0x21, P1 ;  /* 0x000000210000780c */ /* 0x000fe40000f44270 */
[----:B-1----:R-:W-:Y:S01]  /*fbb0*/  PRMT R9, R7, 0x7610, R9 ;  /* 0x0000761007097816 */ /* 0x002fe20000000009 */
[----:B------:R-:W-:-:S04]  /*fbc0*/  FMUL R7, R250, UR13 ;  /* 0x0000000dfa077c20 */ /* 0x000fc80008400000 */
[----:B------:R1:W-:Y:S01]  /*fbd0*/  @P3 STG.E.U16 desc[UR14][R2.64+0x42], R9 ;  /* 0x0000420902003986 */ /* 0x0003e2000c10150e */
[----:B------:R-:W-:Y:S01]  /*fbe0*/  ISETP.GT.AND P3, PT, R0, 0x29, P0 ;  /* 0x000000290000780c */ /* 0x000fe20000764270 */
[----:B---3--:R-:W-:Y:S01]  /*fbf0*/  FMUL R8, R249, UR13 ;  /* 0x0000000df9087c20 */ /* 0x008fe20008400000 */
[----:B------:R-:W-:-:S04]  /*fc00*/  F2FP.F16.F32.PACK_AB R7, RZ, R7 ;  /* 0x00000007ff07723e */ /* 0x000fc800000000ff */
[----:B------:R-:W-:Y:S02]  /*fc10*/  F2FP.F16.F32.PACK_AB R8, RZ, R8 ;  /* 0x00000008ff08723e */ /* 0x000fe400000000ff */
[----:B------:R-:W-:Y:S02]  /*fc20*/  PRMT R15, R7, 0x7610, R15 ;  /* 0x00007610070f7816 */ /* 0x000fe4000000000f */
[----:B------:R-:W-:Y:S01]  /*fc30*/  PRMT R17, R8, 0x7610, R17 ;  /* 0x0000761008117816 */ /* 0x000fe20000000011 */
[----:B------:R-:W-:Y:S01]  /*fc40*/  FMUL R7, R247, UR13 ;  /* 0x0000000df7077c20 */ /* 0x000fe20008400000 */
[----:B------:R-:W-:-:S04]  /*fc50*/  FMUL R8, R246, UR13 ;  /* 0x0000000df6087c20 */ /* 0x000fc80008400000 */
[----:B------:R-:W-:Y:S02]  /*fc60*/  F2FP.F16.F32.PACK_AB R7, RZ, R7 ;  /* 0x00000007ff07723e */ /* 0x000fe400000000ff */
[----:B------:R-:W-:Y:S01]  /*fc70*/  F2FP.F16.F32.PACK_AB R8, RZ, R8 ;  /* 0x00000008ff08723e */ /* 0x000fe200000000ff */
[----:B-1----:R-:W-:Y:S01]  /*fc80*/  FMUL R9, R245, UR13 ;  /* 0x0000000df5097c20 */ /* 0x002fe20008400000 */
[----:B------:R-:W-:-:S04]  /*fc90*/  F2FP.F16.F32.PACK_AB R12, RZ, R12 ;  /* 0x0000000cff0c723e */ /* 0x000fc800000000ff */
[----:B------:R-:W-:Y:S02]  /*fca0*/  F2FP.F16.F32.PACK_AB R9, RZ, R9 ;  /* 0x00000009ff09723e */ /* 0x000fe400000000ff */
[----:B------:R-:W-:Y:S02]  /*fcb0*/  F2FP.F16.F32.PACK_AB R16, RZ, R16 ;  /* 0x00000010ff10723e */ /* 0x000fe400000000ff */
[----:B------:R-:W-:Y:S02]  /*fcc0*/  F2FP.F16.F32.PACK_AB R18, RZ, R18 ;  /* 0x00000012ff12723e */ /* 0x000fe400000000ff */
[----:B------:R-:W-:Y:S02]  /*fcd0*/  F2FP.F16.F32.PACK_AB R20, RZ, R20 ;  /* 0x00000014ff14723e */ /* 0x000fe400000000ff */
[----:B------:R-:W-:Y:S02]  /*fce0*/  F2FP.F16.F32.PACK_AB R19, RZ, R19 ;  /* 0x00000013ff13723e */ /* 0x000fe400000000ff */
[----:B------:R-:W-:-:S02]  /*fcf0*/  F2FP.F16.F32.PACK_AB R21, RZ, R21 ;  /* 0x00000015ff15723e */ /* 0x000fc400000000ff */
        /* <DEDUP_REMOVED lines=25> */
[----:B------:R-:W-:Y:S01]  /*fe90*/  F2FP.F16.F32.PACK_AB R239, RZ, R239 ;  /* 0x000000efffef723e */ /* 0x000fe200000000ff */
[----:B--2---:R-:W-:-:S05]  /*fea0*/  FMUL R6, R6, UR13 ;  /* 0x0000000d06067c20 */ /* 0x004fca0008400000 */
[----:B------:R-:W-:-:S04]  /*feb0*/  F2FP.F16.F32.PACK_AB R6, RZ, R6 ;  /* 0x00000006ff06723e */ /* 0x000fc800000000ff */
[----:B------:R-:W-:Y:S01]  /*fec0*/  PRMT R10, R6, 0x7610, R10 ;  /* 0x00007610060a7816 */ /* 0x000fe2000000000a */
[----:B------:R-:W-:-:S05]  /*fed0*/  FMUL R6, R252, UR13 ;  /* 0x0000000dfc067c20 */ /* 0x000fca0008400000 */
[----:B------:R-:W-:-:S04]  /*fee0*/  F2FP.F16.F32.PACK_AB R6, RZ, R6 ;  /* 0x00000006ff06723e */ /* 0x000fc800000000ff */
[----:B------:R-:W-:Y:S01]  /*fef0*/  PRMT R11, R6, 0x7610, R11 ;  /* 0x00007610060b7816 */ /* 0x000fe2000000000b */
[----:B------:R1:W-:Y:S01]  /*ff00*/  @P4 STG.E.U16 desc[UR14][R4.64+0x40], R10 ;  /* 0x0000400a04004986 */ /* 0x0003e2000c10150e */
[----:B------:R-:W-:-:S03]  /*ff10*/  FMUL R6, R251, UR13 ;  /* 0x0000000dfb067c20 */ /* 0x000fc60008400000 */
[----:B------:R2:W-:Y:S01]  /*ff20*/  @P2 STG.E.U16 desc[UR14][R4.64+0x42], R11 ;  /* 0x0000420b04002986 */ /* 0x0005e2000c10150e */
[C---:B------:R-:W-:Y:S02]  /*ff30*/  ISETP.GT.AND P2, PT, R0.reuse, 0x28, P0 ;  /* 0x000000280000780c */ /* 0x040fe40000744270 */
[----:B------:R-:W-:Y:S02]  /*ff40*/  ISETP.GT.AND P4, PT, R0, 0x28, P1 ;  /* 0x000000280000780c */ /* 0x000fe40000f84270 */
[----:B------:R-:W-:-:S04]  /*ff50*/  F2FP.F16.F32.PACK_AB R6, RZ, R6 ;  /* 0x00000006ff06723e */ /* 0x000fc800000000ff */
[----:B------:R-:W-:Y:S01]  /*ff60*/  PRMT R13, R6, 0x7610, R13 ;  /* 0x00007610060d7816 */ /* 0x000fe2000000000d */
[----:B------:R-:W-:Y:S01]  /*ff70*/  @P3 STG.E.U16 desc[UR14][R2.64+0x52], R15 ;  /* 0x0000520f02003986 */ /* 0x000fe2000c10150e */
[----:B------:R-:W-:-:S03]  /*ff80*/  ISETP.GT.AND P3, PT, R0, 0x30, P0 ;  /* 0x000000300000780c */ /* 0x000fc60000764270 */
[----:B------:R3:W-:Y:S01]  /*ff90*/  @P2 STG.E.U16 desc[UR14][R2.64+0x50], R13 ;  /* 0x0000500d02002986 */ /* 0x0007e2000c10150e */
[----:B------:R-:W-:Y:S01]  /*ffa0*/  ISETP.GT.AND P2, PT, R0, 0x29, P1 ;  /* 0x000000290000780c */ /* 0x000fe20000f44270 */
[----:B------:R-:W-:Y:S02]  /*ffb0*/  FMUL R6, R248, UR13 ;  /* 0x0000000df8067c20 */ /* 0x000fe40008400000 */
[----:B------:R4:W-:Y:S01]  /*ffc0*/  @P4 STG.E.U16 desc[UR14][R4.64+0x50], R17 ;  /* 0x0000501104004986 */ /* 0x0009e2000c10150e */
[----:B------:R-:W-:Y:S02]  /*ffd0*/  ISETP.GT.AND P4, PT, R0, 0x31, P0 ;  /* 0x000000310000780c */ /* 0x000fe40000784270 */
[----:B------:R-:W-:Y:S01]  /*ffe0*/  F2FP.F16.F32.PACK_AB R6, RZ, R6 ;  /* 0x00000006ff06723e */ /* 0x000fe200000000ff */
[----:B-1----:R-:W-:Y:S01]  /*fff0*/  FMUL R10, R244, UR13 ;  /* 0x0000000df40a7c20 */ /* 0x002fe20008400000 */
[----:B--2---:R-:W-:-:S05]  /*10000*/  FMUL R11, R243, UR13 ;  /* 0x0000000df30b7c20 */ /* 0x004fca0008400000 */
[----:B------:R-:W-:Y:S01]  /*10010*/  @P2 STG.E.U16 desc[UR14][R4.64+0x52], R6 ;  /* 0x0000520604002986 */ /* 0x000fe2000c10150e */
[----:B------:R-:W-:-:S03]  /*10020*/  ISETP.GT.AND P2, PT, R0, 0x31, P1 ;  /* 0x000000310000780c */ /* 0x000fc60000f44270 */
[----:B------:R-:W-:Y:S01]  /*10030*/  @P3 STG.E.U16 desc[UR14][R2.64+0x60], R7 ;  /* 0x0000600702003986 */ /* 0x000fe2000c10150e */
[----:B------:R-:W-:-:S03]  /*10040*/  ISETP.GT.AND P3, PT, R0, 0x38, P0 ;  /* 0x000000380000780c */ /* 0x000fc60000764270 */
[----:B------:R-:W-:Y:S01]  /*10050*/  @P4 STG.E.U16 desc[UR14][R2.64+0x62], R8 ;  /* 0x0000620802004986 */ /* 0x000fe2000c10150e */
[C---:B------:R-:W-:Y:S02]  /*10060*/  ISETP.GT.AND P4, PT, R0.reuse, 0x39, P0 ;  /* 0x000000390000780c */ /* 0x040fe40000784270 */
[----:B------:R-:W-:Y:S02]  /*10070*/  F2FP.F16.F32.PACK_AB R10, RZ, R10 ;  /* 0x0000000aff0a723e */ /* 0x000fe400000000ff */
[----:B------:R-:W-:Y:S01]  /*10080*/  F2FP.F16.F32.PACK_AB R11, RZ, R11 ;  /* 0x0000000bff0b723e */ /* 0x000fe200000000ff */
[----:B------:R-:W-:Y:S01]  /*10090*/  @P5 STG.E.U16 desc[UR14][R4.64+0x60], R9 ;  /* 0x0000600904005986 */ /* 0x000fe2000c10150e */
[----:B------:R-:W-:-:S03]  /*100a0*/  ISETP.GT.AND P5, PT, R0, 0x38, P1 ;  /* 0x000000380000780c */ /* 0x000fc60000fa4270 */
[----:B------:R-:W-:Y:S01]  /*100b0*/  @P2 STG.E.U16 desc[UR14][R4.64+0x62], R10 ;  /* 0x0000620a04002986 */ /* 0x000fe2000c10150e */
[----:B------:R-:W-:Y:S01]  /*100c0*/  ISETP.GT.AND P2, PT, R0, 0x39, P1 ;  /* 0x000000390000780c */ /* 0x000fe20000f44270 */
[----:B---3--:R-:W-:Y:S02]  /*100d0*/  FMUL R13, R242, UR13 ;  /* 0x0000000df20d7c20 */ /* 0x008fe40008400000 */
[----:B------:R-:W-:Y:S01]  /*100e0*/  @P3 STG.E.U16 desc[UR14][R2.64+0x70], R11 ;  /* 0x0000700b02003986 */ /* 0x000fe2000c10150e */
[C---:B------:R-:W-:Y:S01]  /*100f0*/  ISETP.GT.AND P3, PT, R0.reuse, 0x40, P0 ;  /* 0x000000400000780c */ /* 0x040fe20000764270 */
[----:B------:R-:W-:Y:S02]  /*10100*/  FMUL R15, R241, UR13 ;  /* 0x0000000df10f7c20 */ /* 0x000fe40008400000 */
[----:B------:R-:W-:Y:S01]  /*10110*/  @P4 STG.E.U16 desc[UR14][R2.64+0x72], R12 ;  /* 0x0000720c02004986 */ /* 0x000fe2000c10150e */
[----:B------:R-:W-:Y:S02]  /*10120*/  ISETP.GT.AND P4, PT, R0, 0x41, P0 ;  /* 0x000000410000780c */ /* 0x000fe40000784270 */
[----:B------:R-:W-:-:S02]  /*10130*/  F2FP.F16.F32.PACK_AB R13, RZ, R13 ;  /* 0x0000000dff0d723e */ /* 0x000fc400000000ff */
[----:B------:R-:W-:-:S03]  /*10140*/  F2FP.F16.F32.PACK_AB R15, RZ, R15 ;  /* 0x0000000fff0f723e */ /* 0x000fc600000000ff */
[----:B------:R-:W-:Y:S01]  /*10150*/  @P5 STG.E.U16 desc[UR14][R4.64+0x70], R13 ;  /* 0x0000700d04005986 */ /* 0x000fe2000c10150e */
[----:B------:R-:W-:-:S03]  /*10160*/  ISETP.GT.AND P5, PT, R0, 0x40, P1 ;  /* 0x000000400000780c */ /* 0x000fc60000fa4270 */
[----:B------:R-:W-:Y:S01]  /*10170*/  @P2 STG.E.U16 desc[UR14][R4.64+0x72], R15 ;  /* 0x0000720f04002986 */ /* 0x000fe2000c10150e */
[----:B------:R-:W-:Y:S01]  /*10180*/  ISETP.GT.AND P2, PT, R0, 0x41, P1 ;  /* 0x000000410000780c */ /* 0x000fe20000f44270 */
[----:B----4-:R-:W-:Y:S02]  /*10190*/  FMUL R17, R240, UR13 ;  /* 0x0000000df0117c20 */ /* 0x010fe40008400000 */
[----:B------:R-:W-:Y:S01]  /*101a0*/  @P3 STG.E.U16 desc[UR14][R2.64+0x80], R16 ;  /* 0x0000801002003986 */ /* 0x000fe2000c10150e */
[----:B------:R-:W-:-:S03]  /*101b0*/  ISETP.GT.AND P3, PT, R0, 0x48, P0 ;  /* 0x000000480000780c */ /* 0x000fc60000764270 */
[----:B------:R-:W-:Y:S01]  /*101c0*/  @P4 STG.E.U16 desc[UR14][R2.64+0x82], R18 ;  /* 0x0000821202004986 */ /* 0x000fe2000c10150e */
[----:B------:R-:W-:Y:S02]  /*101d0*/  ISETP.GT.AND P4, PT, R0, 0x49, P0 ;  /* 0x000000490000780c */ /* 0x000fe40000784270 */
[----:B------:R-:W-:-:S05]  /*101e0*/  F2FP.F16.F32.PACK_AB R17, RZ, R17 ;  /* 0x00000011ff11723e */ /* 0x000fca00000000ff */
[----:B------:R-:W-:Y:S01]  /*101f0*/  @P5 STG.E.U16 desc[UR14][R4.64+0x80], R17 ;  /* 0x0000801104005986 */ /* 0x000fe2000c10150e */
[----:B------:R-:W-:-:S03]  /*10200*/  ISETP.GT.AND P5, PT, R0, 0x48, P1 ;  /* 0x000000480000780c */ /* 0x000fc60000fa4270 */
        /* <DEDUP_REMOVED lines=43> */
[C---:B------:R-:W-:Y:S02]  /*104c0*/  ISETP.GT.AND P3, PT, R0.reuse, 0x78, P0 ;  /* 0x000000780000780c */ /* 0x040fe40000764270 */
[C---:B------:R-:W-:Y:S01]  /*104d0*/  ISETP.GT.AND P0, PT, R0.reuse, 0x79, P0 ;  /* 0x000000790000780c */ /* 0x040fe20000704270 */
[----:B------:R-:W-:Y:S01]  /*104e0*/  @P4 STG.E.U16 desc[UR14][R2.64+0xe2], R233 ;  /* 0x0000e2e902004986 */ /* 0x000fe2000c10150e */
[C---:B------:R-:W-:Y:S02]  /*104f0*/  ISETP.GT.AND P4, PT, R0.reuse, 0x78, P1 ;  /* 0x000000780000780c */ /* 0x040fe40000f84270 */
[----:B------:R-:W-:Y:S01]  /*10500*/  ISETP.GT.AND P1, PT, R0, 0x79, P1 ;  /* 0x000000790000780c */ /* 0x000fe20000f24270 */
[----:B------:R-:W-:Y:S01]  /*10510*/  @P5 STG.E.U16 desc[UR14][R4.64+0xe0], R234 ;  /* 0x0000e0ea04005986 */ /* 0x000fe2000c10150e */
[----:B------:R-:W-:-:S03]  /*10520*/  USHF.L.U32 UR10, UR6, 0x1, URZ ;  /* 0x00000001060a7899 */ /* 0x000fc6000800063f */
[----:B------:R-:W-:Y:S04]  /*10530*/  @P2 STG.E.U16 desc[UR14][R4.64+0xe2], R235 ;  /* 0x0000e2eb04002986 */ /* 0x000fe8000c10150e */
[----:B------:R-:W-:Y:S04]  /*10540*/  @P3 STG.E.U16 desc[UR14][R2.64+0xf0], R236 ;  /* 0x0000f0ec02003986 */ /* 0x000fe8000c10150e */
[----:B------:R-:W-:Y:S01]  /*10550*/  @P0 STG.E.U16 desc[UR14][R2.64+0xf2], R237 ;  /* 0x0000f2ed02000986 */ /* 0x000fe2000c10150e */
[----:B------:R-:W-:-:S03]  /*10560*/  ISETP.GT.AND P0, PT, R14, 0x48, PT ;  /* 0x000000480e00780c */ /* 0x000fc60003f04270 */
[----:B------:R-:W-:Y:S01]  /*10570*/  @P4 STG.E.U16 desc[UR14][R4.64+0xf0], R238 ;  /* 0x0000f0ee04004986 */ /* 0x000fe2000c10150e */
[----:B------:R-:W-:-:S03]  /*10580*/  USHF.L.U64.HI UR6, UR6, 0x1, UR7 ;  /* 0x0000000106067899 */ /* 0x000fc60008010207 */
[----:B------:R1:W-:Y:S01]  /*10590*/  @P1 STG.E.U16 desc[UR14][R4.64+0xf2], R239 ;  /* 0x0000f2ef04001986 */ /* 0x0003e2000c10150e */
[----:B------:R-:W-:Y:S02]  /*105a0*/  ISETP.GT.AND P1, PT, R14, 0x40, PT ;  /* 0x000000400e00780c */ /* 0x000fe40003f24270 */
[C---:B------:R-:W-:Y:S02]  /*105b0*/  ISETP.GT.AND P3, PT, R0.reuse, RZ, P0 ;  /* 0x000000ff0000720c */ /* 0x040fe40000764270 */
[C---:B------:R-:W-:Y:S02]  /*105c0*/  ISETP.GT.AND P5, PT, R0.reuse, RZ, P1 ;  /* 0x000000ff0000720c */ /* 0x040fe40000fa4270 */
[----:B------:R-:W-:Y:S02]  /*105d0*/  ISETP.GT.AND P4, PT, R0, 0x1, P1 ;  /* 0x000000010000780c */ /* 0x000fe40000f84270 */
[----:B-1----:R-:W-:Y:S02]  /*105e0*/  IADD3 R4, P6, R2, UR10, RZ ;  /* 0x0000000a02047c10 */ /* 0x002fe4000ffde0ff */
[----:B------:R-:W-:-:S02]  /*105f0*/  ISETP.GT.AND P2, PT, R0, 0x1, P0 ;  /* 0x000000010000780c */ /* 0x000fc40000744270 */
[----:B------:R-:W-:Y:S02]  /*10600*/  IADD3.X R5, R3, UR6, RZ, P6, !PT ;  /* 0x0000000603057c10 */ /* 0x000fe4000b7fe4ff */
[----:B------:R-:W-:Y:S02]  /*10610*/  IADD3 R10, P6, R4, UR9, RZ ;  /* 0x00000009040a7c10 */ /* 0x000fe4000ffde0ff */
[----:B------:R-:W-:Y:S02]  /*10620*/  F2FP.F16.F32.PACK_AB R152, RZ, R152 ;  /* 0x00000098ff98723e */ /* 0x000fe400000000ff */
[----:B------:R-:W-:Y:S02]  /*10630*/  F2FP.F16.F32.PACK_AB R153, RZ, R153 ;  /* 0x00000099ff99723e */ /* 0x000fe400000000ff */
[----:B------:R-:W-:Y:S02]  /*10640*/  F2FP.F16.F32.PACK_AB R154, RZ, R154 ;  /* 0x0000009aff9a723e */ /* 0x000fe400000000ff */
[----:B------:R-:W-:Y:S01]  /*10650*/  IADD3.X R11, R5, UR8, RZ, P6, !PT ;  /* 0x00000008050b7c10 */ /* 0x000fe2000b7fe4ff */
[----:B------:R-:W-:Y:S01]  /*10660*/  FMUL R6, R156, UR13 ;  /* 0x0000000d9c067c20 */ /* 0x000fe20008400000 */
[----:B------:R-:W-:Y:S01]  /*10670*/  F2FP.F16.F32.PACK_AB R155, RZ, R155 ;  /* 0x0000009bff9b723e */ /* 0x000fe200000000ff */
[----:B------:R-:W-:Y:S01]  /*10680*/  @P5 STG.E.U16 desc[UR14][R4.64], R152 ;  /* 0x0000009804005986 */ /* 0x000fe2000c10150e */
[----:B------:R-:W-:-:S03]  /*10690*/  FMUL R7, R157, UR13 ;  /* 0x0000000d9d077c20 */ /* 0x000fc60008400000 */
[----:B------:R-:W-:Y:S01]  /*106a0*/  @P4 STG.E.U16 desc[UR14][R4.64+0x2], R153 ;  /* 0x0000029904004986 */ /* 0x000fe2000c10150e */
[----:B------:R-:W-:-:S03]  /*106b0*/  ISETP.GT.AND P4, PT, R0, 0x9, P1 ;  /* 0x000000090000780c */ /* 0x000fc60000f84270 */
[----:B------:R-:W-:Y:S01]  /*106c0*/  @P3 STG.E.U16 desc[UR14][R10.64], R154 ;  /* 0x0000009a0a003986 */ /* 0x000fe2000c10150e */
[C---:B------:R-:W-:Y:S01]  /*106d0*/  ISETP.GT.AND P3, PT, R0.reuse, 0x8, P1 ;  /* 0x000000080000780c */ /* 0x040fe20000f64270 */
[----:B------:R-:W-:Y:S01]  /*106e0*/  IMAD.U32 R9, RZ, RZ, UR9 ;  /* 0x00000009ff097e24 */ /* 0x000fe2000f8e00ff */
[----:B------:R-:W-:Y:S01]  /*106f0*/  F2FP.F16.F32.PACK_AB R6, RZ, R6 ;  /* 0x00000006ff06723e */ /* 0x000fe200000000ff */
[----:B------:R1:W-:Y:S01]  /*10700*/  @P2 STG.E.U16 desc[UR14][R10.64+0x2], R155 ;  /* 0x0000029b0a002986 */ /* 0x0003e2000c10150e */
[----:B------:R-:W-:Y:S01]  /*10710*/  ISETP.GT.AND P2, PT, R0, 0x8, P0 ;  /* 0x000000080000780c */ /* 0x000fe20000744270 */
[----:B------:R-:W-:Y:S01]  /*10720*/  FMUL R8, R158, UR13 ;  /* 0x0000000d9e087c20 */ /* 0x000fe20008400000 */
[----:B------:R-:W-:-:S04]  /*10730*/  F2FP.F16.F32.PACK_AB R7, RZ, R7 ;  /* 0x00000007ff07723e */ /* 0x000fc800000000ff */
[----:B------:R-:W-:Y:S02]  /*10740*/  F2FP.F16.F32.PACK_AB R8, RZ, R8 ;  /* 0x00000008ff08723e */ /* 0x000fe400000000ff */
[----:B-1----:R-:W-:Y:S01]  /*10750*/  PRMT R10, R6, 0x7610, R10 ;  /* 0x00007610060a7816 */ /* 0x002fe2000000000a */
[----:B------:R-:W-:Y:S01]  /*10760*/  IMAD.U32 R11, RZ, RZ, UR8 ;  /* 0x00000008ff0b7e24 */ /* 0x000fe2000f8e00ff */
[----:B------:R-:W-:Y:S02]  /*10770*/  IADD3 R6, P5, P6, R9, UR10, R2 ;  /* 0x0000000a09067c10 */ /* 0x000fe4000febe002 */
[----:B------:R-:W-:Y:S02]  /*10780*/  PRMT R9, R7, 0x7610, R9 ;  /* 0x0000761007097816 */ /* 0x000fe40000000009 */
[----:B------:R-:W-:Y:S01]  /*10790*/  IADD3.X R7, R11, UR6, R3, P5, P6 ;  /* 0x000000060b077c10 */ /* 0x000fe2000afec403 */
[----:B------:R-:W-:Y:S01]  /*107a0*/  @P3 STG.E.U16 desc[UR14][R4.64+0x10], R10 ;  /* 0x0000100a04003986 */ /* 0x000fe2000c10150e */
[----:B------:R-:W-:-:S03]  /*107b0*/  ISETP.GT.AND P3, PT, R0, 0x9, P0 ;  /* 0x000000090000780c */ /* 0x000fc60000764270 */
[----:B------:R-:W-:Y:S01]  /*107c0*/  @P4 STG.E.U16 desc[UR14][R4.64+0x12], R9 ;  /* 0x0000120904004986 */ /* 0x000fe2000c10150e */
[C---:B------:R-:W-:Y:S01]  /*107d0*/  ISETP.GT.AND P4, PT, R0.reuse, 0x10, P1 ;  /* 0x000000100000780c */ /* 0x040fe20000f84270 */
[----:B------:R-:W-:Y:S01]  /*107e0*/  FMUL R159, R159, UR13 ;  /* 0x0000000d9f9f7c20 */ /* 0x000fe20008400000 */
[C---:B------:R-:W-:Y:S01]  /*107f0*/  ISETP.GT.AND P5, PT, R0.reuse, 0x11, P1 ;  /* 0x000000110000780c */ /* 0x040fe20000fa4270 */
[----:B------:R-:W-:Y:S01]  /*10800*/  @P2 STG.E.U16 desc[UR14][R6.64+0x10], R8 ;  /* 0x0000100806002986 */ /* 0x000fe2000c10150e */
[----:B------:R-:W-:Y:S01]  /*10810*/  ISETP.GT.AND P2, PT, R0, 0x10, P0 ;  /* 0x000000100000780c */ /* 0x000fe20000744270 */
[----:B------:R-:W-:Y:S01]  /*10820*/  FMUL R160, R160, UR13 ;  /* 0x0000000da0a07c20 */ /* 0x000fe20008400000 */
[----:B------:R-:W-:Y:S01]  /*10830*/  FMUL R161, R161, UR13 ;  /* 0x0000000da1a17c20 */ /* 0x000fe20008400000 */
[----:B------:R-:W-:Y:S01]  /*10840*/  FMUL R162, R162, UR13 ;  /* 0x0000000da2a27c20 */ /* 0x000fe20008400000 */
[----:B------:R-:W-:Y:S02]  /*10850*/  F2FP.F16.F32.PACK_AB R159, RZ, R159 ;  /* 0x0000009fff9f723e */ /* 0x000fe400000000ff */
[----:B------:R-:W-:-:S02]  /*10860*/  F2FP.F16.F32.PACK_AB R160, RZ, R160 ;  /* 0x000000a0ffa0723e */ /* 0x000fc400000000ff */
[----:B------:R-:W-:Y:S02]  /*10870*/  F2FP.F16.F32.PACK_AB R161, RZ, R161 ;  /* 0x000000a1ffa1723e */ /* 0x000fe400000000ff */
[----:B------:R-:W-:Y:S01]  /*10880*/  F2FP.F16.F32.PACK_AB R162, RZ, R162 ;  /* 0x000000a2ffa2723e */ /* 0x000fe200000000ff */
[----:B------:R-:W-:Y:S01]  /*10890*/  @P3 STG.E.U16 desc[UR14][R6.64+0x12], R159 ;  /* 0x0000129f06003986 */ /* 0x000fe2000c10150e */
[----:B------:R-:W-:-:S03]  /*108a0*/  ISETP.GT.AND P3, PT, R0, 0x11, P0 ;  /* 0x000000110000780c */ /* 0x000fc60000764270 */
[----:B------:R-:W-:Y:S01]  /*108b0*/  @P4 STG.E.U16 desc[UR14][R4.64+0x20], R160 ;  /* 0x000020a004004986 */ /* 0x000fe2000c10150e */
[C---:B------:R-:W-:Y:S01]  /*108c0*/  ISETP.GT.AND P4, PT, R0.reuse, 0x18, P1 ;  /* 0x000000180000780c */ /* 0x040fe20000f84270 */
[----:B------:R-:W-:Y:S02]  /*108d0*/  FMUL R163, R163, UR13 ;  /* 0x0000000da3a37c20 */ /* 0x000fe40008400000 */
[----:B------:R-:W-:Y:S01]  /*108e0*/  @P5 STG.E.U16 desc[UR14][R4.64+0x22], R161 ;  /* 0x000022a104005986 */ /* 0x000fe2000c10150e */
[----:B------:R-:W-:Y:S01]  /*108f0*/  ISETP.GT.AND P5, PT, R0, 0x19, P1 ;  /* 0x000000190000780c */ /* 0x000fe20000fa4270 */
[----:B------:R-:W-:Y:S02]  /*10900*/  FMUL R164, R164, UR13 ;  /* 0x0000000da4a47c20 */ /* 0x000fe40008400000 */
[----:B------:R-:W-:Y:S01]  /*10910*/  @P2 STG.E.U16 desc[UR14][R6.64+0x20], R162 ;  /* 0x000020a206002986 */ /* 0x000fe2000c10150e */
[----:B------:R-:W-:Y:S01]  /*10920*/  ISETP.GT.AND P2, PT, R0, 0x18, P0 ;  /* 0x000000180000780c */ /* 0x000fe20000744270 */
[----:B------:R-:W-:Y:S01]  /*10930*/  FMUL R165, R165, UR13 ;  /* 0x0000000da5a57c20 */ /* 0x000fe20008400000 */
[----:B------:R-:W-:Y:S01]  /*10940*/  FMUL R166, R166, UR13 ;  /* 0x0000000da6a67c20 */ /* 0x000fe20008400000 */
[----:B------:R-:W-:-:S02]  /*10950*/  F2FP.F16.F32.PACK_AB R163, RZ, R163 ;  /* 0x000000a3ffa3723e */ /* 0x000fc400000000ff */
[----:B------:R-:W-:Y:S02]  /*10960*/  F2FP.F16.F32.PACK_AB R164, RZ, R164 ;  /* 0x000000a4ffa4723e */ /* 0x000fe400000000ff */
        /* <DEDUP_REMOVED lines=181> */
[C---:B------:R-:W-:Y:S02]  /*114c0*/  ISETP.GT.AND P4, PT, R0.reuse, 0x71, P0 ;  /* 0x000000710000780c */ /* 0x040fe40000784270 */
[----:B------:R-:W-:Y:S01]  /*114d0*/  ISETP.GT.AND P1, PT, R0, 0x79, P1 ;  /* 0x000000790000780c */ /* 0x000fe20000f24270 */
[----:B------:R-:W-:Y:S01]  /*114e0*/  @P5 STG.E.U16 desc[UR14][R4.64+0xe2], R209 ;  /* 0x0000e2d104005986 */ /* 0x000fe2000c10150e */
[----:B------:R-:W-:-:S03]  /*114f0*/  FMUL R211, R211, UR13 ;  /* 0x0000000dd3d37c20 */ /* 0x000fc60008400000 */
[----:B------:R-:W-:Y:S01]  /*11500*/  @P2 STG.E.U16 desc[UR14][R6.64+0xe0], R210 ;  /* 0x0000e0d206002986 */ /* 0x000fe2000c10150e */
[----:B------:R-:W-:Y:S01]  /*11510*/  ISETP.GT.AND P2, PT, R0, 0x78, P0 ;  /* 0x000000780000780c */ /* 0x000fe20000744270 */
[----:B------:R-:W-:Y:S01]  /*11520*/  FMUL R212, R212, UR13 ;  /* 0x0000000dd4d47c20 */ /* 0x000fe20008400000 */
[----:B------:R-:W-:Y:S01]  /*11530*/  FMUL R213, R213, UR13 ;  /* 0x0000000dd5d57c20 */ /* 0x000fe20008400000 */
[----:B------:R-:W-:Y:S02]  /*11540*/  F2FP.F16.F32.PACK_AB R211, RZ, R211 ;  /* 0x000000d3ffd3723e */ /* 0x000fe400000000ff */
[----:B------:R-:W-:Y:S01]  /*11550*/  ISETP.GT.AND P0, PT, R0, 0x79, P0 ;  /* 0x000000790000780c */ /* 0x000fe20000704270 */
[----:B------:R-:W-:Y:S01]  /*11560*/  FMUL R214, R214, UR13 ;  /* 0x0000000dd6d67c20 */ /* 0x000fe20008400000 */
[----:B------:R-:W-:Y:S02]  /*11570*/  F2FP.F16.F32.PACK_AB R212, RZ, R212 ;  /* 0x000000d4ffd4723e */ /* 0x000fe400000000ff */
[----:B------:R-:W-:Y:S01]  /*11580*/  F2FP.F16.F32.PACK_AB R213, RZ, R213 ;  /* 0x000000d5ffd5723e */ /* 0x000fe200000000ff */
[----:B------:R-:W-:Y:S01]  /*11590*/  @P4 STG.E.U16 desc[UR14][R6.64+0xe2], R211 ;  /* 0x0000e2d306004986 */ /* 0x000fe2000c10150e */
[----:B------:R-:W-:Y:S01]  /*115a0*/  F2FP.F16.F32.PACK_AB R214, RZ, R214 ;  /* 0x000000d6ffd6723e */ /* 0x000fe200000000ff */
[----:B------:R-:W-:-:S02]  /*115b0*/  USHF.L.U32 UR7, UR18, 0x8, URZ ;  /* 0x0000000812077899 */ /* 0x000fc4000800063f */
[----:B------:R-:W-:Y:S04]  /*115c0*/  @P3 STG.E.U16 desc[UR14][R4.64+0xf0], R212 ;  /* 0x0000f0d404003986 */ /* 0x000fe8000c10150e */
[----:B------:R1:W-:Y:S01]  /*115d0*/  @P1 STG.E.U16 desc[UR14][R4.64+0xf2], R213 ;  /* 0x0000f2d504001986 */ /* 0x0003e2000c10150e */
[----:B------:R-:W-:Y:S01]  /*115e0*/  FMUL R215, R215, UR13 ;  /* 0x0000000dd7d77c20 */ /* 0x000fe20008400000 */
[----:B------:R-:W-:Y:S01]  /*115f0*/  USHF.L.U64.HI UR6, UR18, 0x8, UR19 ;  /* 0x0000000812067899 */ /* 0x000fe20008010213 */
[----:B-1----:R-:W-:Y:S01]  /*11600*/  @P2 IMAD.MOV.U32 R4, RZ, RZ, R6 ;  /* 0x000000ffff042224 */ /* 0x002fe200078e0006 */
[----:B------:R-:W-:-:S05]  /*11610*/  @P2 MOV R5, R7 ;  /* 0x0000000700052202 */ /* 0x000fca0000000f00 */
[----:B------:R1:W-:Y:S01]  /*11620*/  @P2 STG.E.U16 desc[UR14][R4.64+0xf0], R214 ;  /* 0x0000f0d604002986 */ /* 0x0003e2000c10150e */
[----:B------:R-:W-:Y:S01]  /*11630*/  F2FP.F16.F32.PACK_AB R215, RZ, R215 ;  /* 0x000000d7ffd7723e */ /* 0x000fe200000000ff */
[----:B------:R-:W-:Y:S01]  /*11640*/  IMAD.U32 R9, RZ, RZ, UR6 ;  /* 0x00000006ff097e24 */ /* 0x000fe2000f8e00ff */
[C---:B------:R-:W-:Y:S02]  /*11650*/  ISETP.GT.AND P3, PT, R14.reuse, 0x80, PT ;  /* 0x000000800e00780c */ /* 0x040fe40003f64270 */
[----:B------:R-:W-:Y:S01]  /*11660*/  ISETP.GT.AND P1, PT, R14, 0x88, PT ;  /* 0x000000880e00780c */ /* 0x000fe20003f24270 */
[----:B-1----:R-:W-:Y:S02]  /*11670*/  @P0 IMAD.MOV.U32 R5, RZ, RZ, R7 ;  /* 0x000000ffff050224 */ /* 0x002fe400078e0007 */
[----:B------:R-:W-:Y:S02]  /*11680*/  IMAD.U32 R7, RZ, RZ, UR7 ;  /* 0x00000007ff077e24 */ /* 0x000fe4000f8e00ff */
[----:B------:R-:W-:-:S03]  /*11690*/  @P0 IMAD.MOV.U32 R4, RZ, RZ, R6 ;  /* 0x000000ffff040224 */ /* 0x000fc600078e0006 */
[----:B------:R-:W-:Y:S02]  /*116a0*/  IADD3 R6, P5, P6, R2, UR9, R7 ;  /* 0x0000000902067c10 */ /* 0x000fe4000febe007 */
[----:B------:R1:W-:Y:S01]  /*116b0*/  @P0 STG.E.U16 desc[UR14][R4.64+0xf2], R215 ;  /* 0x0000f2d704000986 */ /* 0x0003e2000c10150e */
[C---:B------:R-:W-:Y:S02]  /*116c0*/  ISETP.GT.AND P0, PT, R0.reuse, RZ, P3 ;  /* 0x000000ff0000720c */ /* 0x040fe40001f04270 */
[----:B------:R-:W-:Y:S02]  /*116d0*/  ISETP.GT.AND P2, PT, R0, 0x1, P3 ;  /* 0x000000010000780c */ /* 0x000fe40001f44270 */
[----:B------:R-:W-:Y:S01]  /*116e0*/  IADD3.X R7, R3, UR8, R9, P5, P6 ;  /* 0x0000000803077c10 */ /* 0x000fe2000afec409 */
[----:B------:R-:W-:Y:S01]  /*116f0*/  FMUL R88, R88, UR13 ;  /* 0x0000000d58587c20 */ /* 0x000fe20008400000 */
[----:B------:R-:W-:Y:S01]  /*11700*/  ISETP.GT.AND P5, PT, R0, RZ, P1 ;  /* 0x000000ff0000720c */ /* 0x000fe20000fa4270 */
[----:B------:R-:W-:Y:S01]  /*11710*/  FMUL R89, R89, UR13 ;  /* 0x0000000d59597c20 */ /* 0x000fe20008400000 */
[----:B-1----:R-:W-:Y:S01]  /*11720*/  IADD3 R4, P4, R2, UR7, RZ ;  /* 0x0000000702047c10 */ /* 0x002fe2000ff9e0ff */
[----:B------:R-:W-:-:S03]  /*11730*/  FMUL R90, R90, UR13 ;  /* 0x0000000d5a5a7c20 */ /* 0x000fc60008400000 */
[----:B------:R-:W-:Y:S02]  /*11740*/  IADD3.X R5, R3, UR6, RZ, P4, !PT ;  /* 0x0000000603057c10 */ /* 0x000fe4000a7fe4ff */
[----:B------:R-:W-:Y:S02]  /*11750*/  IADD3 R8, P4, R4, UR9, RZ ;  /* 0x0000000904087c10 */ /* 0x000fe4000ff9e0ff */
[----:B------:R-:W-:Y:S02]  /*11760*/  F2FP.F16.F32.PACK_AB R88, RZ, R88 ;  /* 0x00000058ff58723e */ /* 0x000fe400000000ff */
[----:B------:R-:W-:Y:S02]  /*11770*/  F2FP.F16.F32.PACK_AB R89, RZ, R89 ;  /* 0x00000059ff59723e */ /* 0x000fe400000000ff */
[----:B------:R-:W-:Y:S02]  /*11780*/  F2FP.F16.F32.PACK_AB R90, RZ, R90 ;  /* 0x0000005aff5a723e */ /* 0x000fe400000000ff */
[----:B------:R-:W-:Y:S01]  /*11790*/  IADD3.X R9, R5, UR8, RZ, P4, !PT ;  /* 0x0000000805097c10 */ /* 0x000fe2000a7fe4ff */
[----:B------:R-:W-:Y:S01]  /*117a0*/  @P0 STG.E.U16 desc[UR14][R4.64], R88 ;  /* 0x0000005804000986 */ /* 0x000fe2000c10150e */
[----:B------:R-:W-:-:S02]  /*117b0*/  ISETP.GT.AND P0, PT, R0, 0x1, P1 ;  /* 0x000000010000780c */ /* 0x000fc40000f04270 */
[C---:B------:R-:W-:Y:S01]  /*117c0*/  ISETP.GT.AND P4, PT, R0.reuse, 0x9, P3 ;  /* 0x000000090000780c */ /* 0x040fe20001f84270 */
[----:B------:R-:W-:Y:S01]  /*117d0*/  @P2 STG.E.U16 desc[UR14][R4.64+0x2], R89 ;  /* 0x0000025904002986 */ /* 0x000fe2000c10150e */
[C---:B------:R-:W-:Y:S01]  /*117e0*/  ISETP.GT.AND P2, PT, R0.reuse, 0x8, P3 ;  /* 0x000000080000780c */ /* 0x040fe20001f44270 */
[----:B------:R-:W-:Y:S02]  /*117f0*/  FMUL R91, R91, UR13 ;  /* 0x0000000d5b5b7c20 */ /* 0x000fe40008400000 */
[----:B------:R-:W-:Y:S01]  /*11800*/  @P5 STG.E.U16 desc[UR14][R8.64], R90 ;  /* 0x0000005a08005986 */ /* 0x000fe2000c10150e */
[----:B------:R-:W-:Y:S01]  /*11810*/  ISETP.GT.AND P5, PT, R0, 0x8, P1 ;  /* 0x000000080000780c */ /* 0x000fe20000fa4270 */
[----:B------:R-:W-:Y:S01]  /*11820*/  FMUL R92, R92, UR13 ;  /* 0x0000000d5c5c7c20 */ /* 0x000fe20008400000 */
[----:B------:R-:W-:Y:S01]  /*11830*/  FMUL R93, R93, UR13 ;  /* 0x0000000d5d5d7c20 */ /* 0x000fe20008400000 */
[----:B------:R-:W-:Y:S01]  /*11840*/  FMUL R94, R94, UR13 ;  /* 0x0000000d5e5e7c20 */ /* 0x000fe20008400000 */
[----:B------:R-:W-:-:S02]  /*11850*/  F2FP.F16.F32.PACK_AB R91, RZ, R91 ;  /* 0x0000005bff5b723e */ /* 0x000fc400000000ff */
[----:B------:R-:W-:Y:S02]  /*11860*/  F2FP.F16.F32.PACK_AB R92, RZ, R92 ;  /* 0x0000005cff5c723e */ /* 0x000fe400000000ff */
[----:B------:R-:W-:Y:S02]  /*11870*/  F2FP.F16.F32.PACK_AB R93, RZ, R93 ;  /* 0x0000005dff5d723e */ /* 0x000fe400000000ff */
[----:B------:R-:W-:Y:S01]  /*11880*/  F2FP.F16.F32.PACK_AB R94, RZ, R94 ;  /* 0x0000005eff5e723e */ /* 0x000fe200000000ff */
[----:B------:R1:W-:Y:S01]  /*11890*/  @P0 STG.E.U16 desc[UR14][R8.64+0x2], R91 ;  /* 0x0000025b08000986 */ /* 0x0003e2000c10150e */
[----:B------:R-:W-:-:S03]  /*118a0*/  ISETP.GT.AND P0, PT, R0, 0x9, P1 ;  /* 0x000000090000780c */ /* 0x000fc60000f04270 */
[----:B------:R-:W-:Y:S01]  /*118b0*/  @P2 STG.E.U16 desc[UR14][R4.64+0x10], R92 ;  /* 0x0000105c04002986 */ /* 0x000fe2000c10150e */
[----:B------:R-:W-:-:S03]  /*118c0*/  ISETP.GT.AND P2, PT, R0, 0x10, P3 ;  /* 0x000000100000780c */ /* 0x000fc60001f44270 */
        /* <DEDUP_REMOVED lines=140> */
[----:B------:R-:W-:Y:S04]  /*12190*/  @P0 STG.E.U16 desc[UR14][R6.64+0x92], R127 ;  /* 0x0000927f06000986 */ /* 0x000fe8000c10150e */
[----:B------:R-:W-:Y:S01]  /*121a0*/  @P2 STG.E.U16 desc[UR14][R4.64+0xa0], R128 ;  /* 0x0000a08004002986 */ /* 0x000fe2000c10150e */
[----:B------:R-:W-:-:S03]  /*121b0*/  ISETP.GT.AND P2, PT, R0, 0x51, P1 ;  /* 0x000000510000780c */ /* 0x000fc60000f44270 */
[----:B------:R-:W-:Y:S01]  /*121c0*/  @P4 STG.E.U16 desc[UR14][R4.64+0xa2], R129 ;  /* 0x0000a28104004986 */ /* 0x000fe2000c10150e */
[----:B------:R-:W-:-:S03]  /*121d0*/  FMUL R131, R131, UR13 ;  /* 0x0000000d83837c20 */ /* 0x000fc60008400000 */
[----:B------:R-:W-:Y:S01]  /*121e0*/  @P5 STG.E.U16 desc[UR14][R6.64+0xa0], R130 ;  /* 0x0000a08206005986 */ /* 0x000fe2000c10150e */
[----:B------:R-:W-:Y:S01]  /*121f0*/  ISETP.GT.AND P5, PT, R0, 0x59, P3 ;  /* 0x000000590000780c */ /* 0x000fe20001fa4270 */
[----:B------:R-:W-:Y:S01]  /*12200*/  FMUL R133, R133, UR13 ;  /* 0x0000000d85857c20 */ /* 0x000fe20008400000 */
[----:B------:R-:W-:-:S04]  /*12210*/  F2FP.F16.F32.PACK_AB R131, RZ, R131 ;  /* 0x00000083ff83723e */ /* 0x000fc800000000ff */
[----:B------:R-:W-:Y:S01]  /*12220*/  F2FP.F16.F32.PACK_AB R133, RZ, R133 ;  /* 0x00000085ff85723e */ /* 0x000fe200000000ff */
[----:B------:R-:W-:Y:S01]  /*12230*/  @P2 STG.E.U16 desc[UR14][R6.64+0xa2], R131 ;  /* 0x0000a28306002986 */ /* 0x000fe2000c10150e */
[C---:B------:R-:W-:Y:S02]  /*12240*/  ISETP.GT.AND P4, PT, R0.reuse, 0x58, P3 ;  /* 0x000000580000780c */ /* 0x040fe40001f84270 */
[----:B------:R-:W-:Y:S01]  /*12250*/  ISETP.GT.AND P0, PT, R0, 0x58, P1 ;  /* 0x000000580000780c */ /* 0x000fe20000f04270 */
[----:B------:R-:W-:Y:S01]  /*12260*/  FMUL R132, R132, UR13 ;  /* 0x0000000d84847c20 */ /* 0x000fe20008400000 */
[C---:B------:R-:W-:Y:S01]  /*12270*/  ISETP.GT.AND P2, PT, R0.reuse, 0x59, P1 ;  /* 0x000000590000780c */ /* 0x040fe20000f44270 */
[----:B------:R-:W-:Y:S01]  /*12280*/  @P5 STG.E.U16 desc[UR14][R4.64+0xb2], R133 ;  /* 0x0000b28504005986 */ /* 0x000fe2000c10150e */
[----:B------:R-:W-:Y:S01]  /*12290*/  ISETP.GT.AND P5, PT, R0, 0x60, P3 ;  /* 0x000000600000780c */ /* 0x000fe20001fa4270 */
[----:B------:R-:W-:Y:S01]  /*122a0*/  FMUL R134, R134, UR13 ;  /* 0x0000000d86867c20 */ /* 0x000fe20008400000 */
        /* <DEDUP_REMOVED lines=8> */
[----:B------:R-:W-:Y:S01]  /*12330*/  @P4 STG.E.U16 desc[UR14][R4.64+0xb0], R132 ;  /* 0x0000b08404004986 */ /* 0x000fe2000c10150e */
[----:B------:R-:W-:-:S03]  /*12340*/  F2FP.F16.F32.PACK_AB R137, RZ, R137 ;  /* 0x00000089ff89723e */ /* 0x000fc600000000ff */
[----:B------:R-:W-:Y:S01]  /*12350*/  @P0 STG.E.U16 desc[UR14][R6.64+0xb0], R134 ;  /* 0x0000b08606000986 */ /* 0x000fe2000c10150e */
[----:B------:R-:W-:-:S03]  /*12360*/  ISETP.GT.AND P4, PT, R0, 0x60, P1 ;  /* 0x000000600000780c */ /* 0x000fc60000f84270 */
[----:B------:R-:W-:Y:S01]  /*12370*/  @P2 STG.E.U16 desc[UR14][R6.64+0xb2], R135 ;  /* 0x0000b28706002986 */ /* 0x000fe2000c10150e */
[----:B------:R-:W-:-:S03]  /*12380*/  FMUL R138, R138, UR13 ;  /* 0x0000000d8a8a7c20 */ /* 0x000fc60008400000 */
[----:B------:R-:W-:Y:S01]  /*12390*/  @P5 STG.E.U16 desc[UR14][R4.64+0xc0], R136 ;  /* 0x0000c08804005986 */ /* 0x000fe2000c10150e */
[----:B------:R-:W-:-:S03]  /*123a0*/  ISETP.GT.AND P5, PT, R0, 0x61, P1 ;  /* 0x000000610000780c */ /* 0x000fc60000fa4270 */
[----:B------:R-:W-:Y:S01]  /*123b0*/  @P6 STG.E.U16 desc[UR14][R4.64+0xc2], R137 ;  /* 0x0000c28904006986 */ /* 0x000fe2000c10150e */
[----:B------:R-:W-:Y:S01]  /*123c0*/  ISETP.GT.AND P6, PT, R0, 0x68, P3 ;  /* 0x000000680000780c */ /* 0x000fe20001fc4270 */
[----:B------:R-:W-:Y:S01]  /*123d0*/  FMUL R139, R139, UR13 ;  /* 0x0000000d8b8b7c20 */ /* 0x000fe20008400000 */
[----:B------:R-:W-:Y:S01]  /*123e0*/  FMUL R140, R140, UR13 ;  /* 0x0000000d8c8c7c20 */ /* 0x000fe20008400000 */
[----:B------:R-:W-:-:S03]  /*123f0*/  F2FP.F16.F32.PACK_AB R138, RZ, R138 ;  /* 0x0000008aff8a723e */ /* 0x000fc600000000ff */
        /* <DEDUP_REMOVED lines=11> */
[----:B------:R-:W-:-:S03]  /*124b0*/  F2FP.F16.F32.PACK_AB R141, RZ, R141 ;  /* 0x0000008dff8d723e */ /* 0x000fc600000000ff */
[----:B------:R-:W-:Y:S02]  /*124c0*/  F2FP.F16.F32.PACK_AB R142, RZ, R142 ;  /* 0x0000008eff8e723e */ /* 0x000fe400000000ff */
[----:B------:R-:W-:Y:S01]  /*124d0*/  F2FP.F16.F32.PACK_AB R143, RZ, R143 ;  /* 0x0000008fff8f723e */ /* 0x000fe200000000ff */
[----:B------:R-:W-:Y:S04]  /*124e0*/  @P4 STG.E.U16 desc[UR14][R4.64+0xd2], R141 ;  /* 0x0000d28d04004986 */ /* 0x000fe8000c10150e */
[----:B------:R-:W-:Y:S01]  /*124f0*/  @P5 STG.E.U16 desc[UR14][R6.64+0xd0], R142 ;  /* 0x0000d08e06005986 */ /* 0x000fe2000c10150e */
[----:B------:R-:W-:-:S03]  /*12500*/  ISETP.GT.AND P5, PT, R0, 0x70, P3 ;  /* 0x000000700000780c */ /* 0x000fc60001fa4270 */
[----:B------:R-:W-:Y:S01]  /*12510*/  @P6 STG.E.U16 desc[UR14][R6.64+0xd2], R143 ;  /* 0x0000d28f06006986 */ /* 0x000fe2000c10150e */
[----:B------:R-:W-:Y:S01]  /*12520*/  ISETP.GT.AND P6, PT, R0, 0x71, P3 ;  /* 0x000000710000780c */ /* 0x000fe20001fc4270 */
[----:B------:R-:W-:Y:S01]  /*12530*/  FMUL R144, R144, UR13 ;  /* 0x0000000d90907c20 */ /* 0x000fe20008400000 */
[----:B------:R-:W-:Y:S01]  /*12540*/  FMUL R145, R145, UR13 ;  /* 0x0000000d91917c20 */ /* 0x000fe20008400000 */
[----:B------:R-:W-:-:S03]  /*12550*/  ISETP.GT.AND P4, PT, R0, 0x70, P1 ;  /* 0x000000700000780c */ /* 0x000fc60000f84270 */
[----:B------:R-:W-:Y:S02]  /*12560*/  F2FP.F16.F32.PACK_AB R144, RZ, R144 ;  /* 0x00000090ff90723e */ /* 0x000fe400000000ff */
[----:B------:R-:W-:Y:S01]  /*12570*/  F2FP.F16.F32.PACK_AB R145, RZ, R145 ;  /* 0x00000091ff91723e */ /* 0x000fe200000000ff */
[----:B------:R-:W-:Y:S02]  /*12580*/  FMUL R146, R146, UR13 ;  /* 0x0000000d92927c20 */ /* 0x000fe40008400000 */
[----:B------:R-:W-:Y:S01]  /*12590*/  @P5 STG.E.U16 desc[UR14][R4.64+0xe0], R144 ;  /* 0x0000e09004005986 */ /* 0x000fe2000c10150e */
[----:B------:R-:W-:-:S03]  /*125a0*/  ISETP.GT.AND P5, PT, R0, 0x71, P1 ;  /* 0x000000710000780c */ /* 0x000fc60000fa4270 */
[----:B------:R-:W-:Y:S01]  /*125b0*/  @P6 STG.E.U16 desc[UR14][R4.64+0xe2], R145 ;  /* 0x0000e29104006986 */ /* 0x000fe2000c10150e */
[C---:B------:R-:W-:Y:S02]  /*125c0*/  ISETP.GT.AND P6, PT, R0.reuse, 0x78, P3 ;  /* 0x000000780000780c */ /* 0x040fe40001fc4270 */
[----:B------:R-:W-:Y:S01]  /*125d0*/  ISETP.GT.AND P3, PT, R0, 0x79, P3 ;  /* 0x000000790000780c */ /* 0x000fe20001f64270 */
[----:B------:R-:W-:Y:S01]  /*125e0*/  FMUL R147, R147, UR13 ;  /* 0x0000000d93937c20 */ /* 0x000fe20008400000 */
[----:B------:R-:W-:Y:S01]  /*125f0*/  F2FP.F16.F32.PACK_AB R146, RZ, R146 ;  /* 0x00000092ff92723e */ /* 0x000fe200000000ff */
[----:B------:R-:W-:Y:S01]  /*12600*/  FMUL R149, R149, UR13 ;  /* 0x0000000d95957c20 */ /* 0x000fe20008400000 */
[----:B------:R-:W-:Y:S02]  /*12610*/  FMUL R148, R148, UR13 ;  /* 0x0000000d94947c20 */ /* 0x000fe40008400000 */
[----:B------:R-:W-:Y:S01]  /*12620*/  F2FP.F16.F32.PACK_AB R147, RZ, R147 ;  /* 0x00000093ff93723e */ /* 0x000fe200000000ff */
[----:B------:R-:W-:Y:S01]  /*12630*/  @P4 STG.E.U16 desc[UR14][R6.64+0xe0], R146 ;  /* 0x0000e09206004986 */ /* 0x000fe2000c10150e */
[----:B------:R-:W-:-:S02]  /*12640*/  ISETP.GT.AND P4, PT, R0, 0x78, P1 ;  /* 0x000000780000780c */ /* 0x000fc40000f84270 */
[----:B------:R-:W-:Y:S02]  /*12650*/  F2FP.F16.F32.PACK_AB R149, RZ, R149 ;  /* 0x00000095ff95723e */ /* 0x000fe400000000ff */
[----:B------:R-:W-:Y:S01]  /*12660*/  ISETP.GT.AND P2, PT, R14, 0xc0, PT ;  /* 0x000000c00e00780c */ /* 0x000fe20003f44270 */
[----:B------:R-:W-:Y:S01]  /*12670*/  @P5 STG.E.U16 desc[UR14][R6.64+0xe2], R147 ;  /* 0x0000e29306005986 */ /* 0x000fe2000c10150e */
[----:B-1----:R-:W-:Y:S01]  /*12680*/  IMAD.U32 R9, RZ, RZ, UR18 ;  /* 0x00000012ff097e24 */ /* 0x002fe2000f8e00ff */
[----:B------:R-:W-:Y:S02]  /*12690*/  ISETP.GT.AND P1, PT, R0, 0x79, P1 ;  /* 0x000000790000780c */ /* 0x000fe40000f24270 */
[----:B------:R-:W-:Y:S01]  /*126a0*/  @P3 STG.E.U16 desc[UR14][R4.64+0xf2], R149 ;  /* 0x0000f29504003986 */ /* 0x000fe2000c10150e */
[----:B------:R-:W-:Y:S01]  /*126b0*/  F2FP.F16.F32.PACK_AB R148, RZ, R148 ;  /* 0x00000094ff94723e */ /* 0x000fe200000000ff */
[----:B------:R-:W-:Y:S01]  /*126c0*/  FMUL R150, R150, UR13 ;  /* 0x0000000d96967c20 */ /* 0x000fe20008400000 */
[----:B------:R-:W-:Y:S01]  /*126d0*/  ISETP.GT.AND P3, PT, R0, RZ, P2 ;  /* 0x000000ff0000720c */ /* 0x000fe20001764270 */
[----:B------:R-:W-:Y:S01]  /*126e0*/  FMUL R151, R151, UR13 ;  /* 0x0000000d97977c20 */ /* 0x000fe20008400000 */
[----:B------:R-:W-:Y:S01]  /*126f0*/  UIMAD UR6, UR19, 0x180, URZ ;  /* 0x00000180130678a4 */ /* 0x000fe2000f8e023f */
[----:B------:R-:W-:Y:S01]  /*12700*/  FMUL R24, R24, UR13 ;  /* 0x0000000d18187c20 */ /* 0x000fe20008400000 */
[----:B------:R-:W-:Y:S01]  /*12710*/  IMAD.WIDE.U32 R2, R9, 0x180, R2 ;  /* 0x0000018009027825 */ /* 0x000fe200078e0002 */
[----:B------:R1:W-:Y:S01]  /*12720*/  @P6 STG.E.U16 desc[UR14][R4.64+0xf0], R148 ;  /* 0x0000f09404006986 */ /* 0x0003e2000c10150e */
[----:B------:R-:W-:-:S02]  /*12730*/  F2FP.F16.F32.PACK_AB R150, RZ, R150 ;  /* 0x00000096ff96723e */ /* 0x000fc400000000ff */
[----:B------:R-:W-:Y:S02]  /*12740*/  F2FP.F16.F32.PACK_AB R151, RZ, R151 ;  /* 0x00000097ff97723e */ /* 0x000fe400000000ff */
[----:B------:R-:W-:Y:S02]  /*12750*/  ISETP.GT.AND P5, PT, R0, 0x1, P2 ;  /* 0x000000010000780c */ /* 0x000fe400017a4270 */
[----:B------:R-:W-:Y:S02]  /*12760*/  F2FP.F16.F32.PACK_AB R24, RZ, R24 ;  /* 0x00000018ff18723e */ /* 0x000fe400000000ff */
[----:B------:R-:W-:Y:S01]  /*12770*/  IADD3 R3, R3, UR6, RZ ;  /* 0x0000000603037c10 */ /* 0x000fe2000fffe0ff */
[----:B-1----:R-:W-:Y:S02]  /*12780*/  @P4 IMAD.MOV.U32 R4, RZ, RZ, R6 ;  /* 0x000000ffff044224 */ /* 0x002fe400078e0006 */
[----:B------:R-:W-:Y:S01]  /*12790*/  @P4 IMAD.MOV.U32 R5, RZ, RZ, R7 ;  /* 0x000000ffff054224 */ /* 0x000fe200078e0007 */
[----:B------:R-:W-:Y:S01]  /*127a0*/  ISETP.GT.AND P0, PT, R14, 0xc8, PT ;  /* 0x000000c80e00780c */ /* 0x000fe20003f04270 */
[----:B------:R-:W-:-:S03]  /*127b0*/  FMUL R25, R25, UR13 ;  /* 0x0000000d19197c20 */ /* 0x000fc60008400000 */
[----:B------:R1:W-:Y:S04]  /*127c0*/  @P4 STG.E.U16 desc[UR14][R4.64+0xf0], R150 ;  /* 0x0000f09604004986 */ /* 0x0003e8000c10150e */
[----:B------:R2:W-:Y:S01]  /*127d0*/  @P1 STG.E.U16 desc[UR14][R6.64+0xf2], R151 ;  /* 0x0000f29706001986 */ /* 0x0005e2000c10150e */
[----:B------:R-:W-:-:S03]  /*127e0*/  F2FP.F16.F32.PACK_AB R25, RZ, R25 ;  /* 0x00000019ff19723e */ /* 0x000fc600000000ff */
[----:B------:R-:W-:Y:S01]  /*127f0*/  @P3 STG.E.U16 desc[UR14][R2.64], R24 ;  /* 0x0000001802003986 */ /* 0x000fe2000c10150e */
[----:B------:R-:W-:Y:S01]  /*12800*/  ISETP.GT.AND P3, PT, R0, RZ, P0 ;  /* 0x000000ff0000720c */ /* 0x000fe20000764270 */
[----:B------:R-:W-:Y:S01]  /*12810*/  FMUL R26, R26, UR13 ;  /* 0x0000000d1a1a7c20 */ /* 0x000fe20008400000 */
[----:B-1----:R-:W-:Y:S01]  /*12820*/  IADD3 R4, P1, R2, UR9, RZ ;  /* 0x0000000902047c10 */ /* 0x002fe2000ff3e0ff */
[----:B------:R-:W-:Y:S01]  /*12830*/  @P5 STG.E.U16 desc[UR14][R2.64+0x2], R25 ;  /* 0x0000021902005986 */ /* 0x000fe2000c10150e */
[C---:B------:R-:W-:Y:S02]  /*12840*/  ISETP.GT.AND P6, PT, R0.reuse, 0x1, P0 ;  /* 0x000000010000780c */ /* 0x040fe400007c4270 */
[----:B------:R-:W-:Y:S01]  /*12850*/  ISETP.GT.AND P5, PT, R0, 0x8, P2 ;  /* 0x000000080000780c */ /* 0x000fe200017a4270 */
[----:B------:R-:W-:Y:S01]  /*12860*/  FMUL R27, R27, UR13 ;  /* 0x0000000d1b1b7c20 */ /* 0x000fe20008400000 */
[----:B------:R-:W-:Y:S02]  /*12870*/  F2FP.F16.F32.PACK_AB R26, RZ, R26 ;  /* 0x0000001aff1a723e */ /* 0x000fe400000000ff */
[----:B------:R-:W-:-:S02]  /*12880*/  IADD3.X R5, R3, UR8, RZ, P1, !PT ;  /* 0x0000000803057c10 */ /* 0x000fc40008ffe4ff */
[----:B------:R-:W-:Y:S01]  /*12890*/  ISETP.GT.AND P4, PT, R0, 0x9, P2 ;  /* 0x000000090000780c */ /* 0x000fe20001784270 */
[----:B------:R-:W-:Y:S01]  /*128a0*/  FMUL R28, R28, UR13 ;  /* 0x0000000d1c1c7c20 */ /* 0x000fe20008400000 */
[----:B------:R-:W-:Y:S01]  /*128b0*/  FMUL R29, R29, UR13 ;  /* 0x0000000d1d1d7c20 */ /* 0x000fe20008400000 */
[----:B------:R-:W-:Y:S01]  /*128c0*/  @P3 STG.E.U16 desc[UR14][R4.64], R26 ;  /* 0x0000001a04003986 */ /* 0x000fe2000c10150e */
[----:B------:R-:W-:Y:S02]  /*128d0*/  F2FP.F16.F32.PACK_AB R27, RZ, R27 ;  /* 0x0000001bff1b723e */ /* 0x000fe400000000ff */
[----:B------:R-:W-:Y:S02]  /*128e0*/  ISETP.GT.AND P3, PT, R0, 0x8, P0 ;  /* 0x000000080000780c */ /* 0x000fe40000764270 */
[----:B------:R-:W-:Y:S01]  /*128f0*/  F2FP.F16.F32.PACK_AB R28, RZ, R28 ;  /* 0x0000001cff1c723e */ /* 0x000fe200000000ff */
[----:B------:R-:W-:Y:S01]  /*12900*/  FMUL R30, R30, UR13 ;  /* 0x0000000d1e1e7c20 */ /* 0x000fe20008400000 */
[----:B------:R-:W-:Y:S01]  /*12910*/  F2FP.F16.F32.PACK_AB R29, RZ, R29 ;  /* 0x0000001dff1d723e */ /* 0x000fe200000000ff */
[----:B------:R-:W-:Y:S01]  /*12920*/  @P6 STG.E.U16 desc[UR14][R4.64+0x2], R27 ;  /* 0x0000021b04006986 */ /* 0x000fe2000c10150e */
[----:B------:R-:W-:-:S03]  /*12930*/  ISETP.GT.AND P6, PT, R0, 0x9, P0 ;  /* 0x000000090000780c */ /* 0x000fc600007c4270 */
[----:B------:R-:W-:Y:S01]  /*12940*/  @P5 STG.E.U16 desc[UR14][R2.64+0x10], R28 ;  /* 0x0000101c02005986 */ /* 0x000fe2000c10150e */
[C---:B------:R-:W-:Y:S01]  /*12950*/  ISETP.GT.AND P5, PT, R0.reuse, 0x10, P2 ;  /* 0x000000100000780c */ /* 0x040fe200017a4270 */
[----:B------:R-:W-:Y:S01]  /*12960*/  FMUL R31, R31, UR13 ;  /* 0x0000000d1f1f7c20 */ /* 0x000fe20008400000 */
[----:B------:R-:W-:Y:S01]  /*12970*/  F2FP.F16.F32.PACK_AB R30, RZ, R30 ;  /* 0x0000001eff1e723e */ /* 0x000fe200000000ff */
[----:B------:R-:W-:Y:S01]  /*12980*/  @P4 STG.E.U16 desc[UR14][R2.64+0x12], R29 ;  /* 0x0000121d02004986 */ /* 0x000fe2000c10150e */
[----:B------:R-:W-:Y:S01]  /*12990*/  ISETP.GT.AND P4, PT, R0, 0x11, P2 ;  /* 0x000000110000780c */ /* 0x000fe20001784270 */
[----:B------:R-:W-:Y:S01]  /*129a0*/  FMUL R32, R32, UR13 ;  /* 0x0000000d20207c20 */ /* 0x000fe20008400000 */
[----:B------:R-:W-:Y:S01]  /*129b0*/  FMUL R33, R33, UR13 ;  /* 0x0000000d21217c20 */ /* 0x000fe20008400000 */
[----:B------:R-:W-:Y:S01]  /*129c0*/  @P3 STG.E.U16 desc[UR14][R4.64+0x10], R30 ;  /* 0x0000101e04003986 */ /* 0x000fe2000c10150e */
[----:B------:R-:W-:Y:S02]  /*129d0*/  F2FP.F16.F32.PACK_AB R31, RZ, R31 ;  /* 0x0000001fff1f723e */ /* 0x000fe400000000ff */
[----:B------:R-:W-:-:S02]  /*129e0*/  ISETP.GT.AND P3, PT, R0, 0x10, P0 ;  /* 0x000000100000780c */ /* 0x000fc40000764270 */
[----:B------:R-:W-:Y:S01]  /*129f0*/  F2FP.F16.F32.PACK_AB R32, RZ, R32 ;  /* 0x00000020ff20723e */ /* 0x000fe200000000ff */
[----:B------:R-:W-:Y:S01]  /*12a00*/  FMUL R34, R34, UR13 ;  /* 0x0000000d22227c20 */ /* 0x000fe20008400000 */
[----:B------:R-:W-:Y:S01]  /*12a10*/  F2FP.F16.F32.PACK_AB R33, RZ, R33 ;  /* 0x00000021ff21723e */ /* 0x000fe200000000ff */
[----:B------:R-:W-:Y:S01]  /*12a20*/  @P6 STG.E.U16 desc[UR14][R4.64+0x12], R31 ;  /* 0x0000121f04006986 */ /* 0x000fe2000c10150e */
[----:B------:R-:W-:-:S03]  /*12a30*/  ISETP.GT.AND P6, PT, R0, 0x11, P0 ;  /* 0x000000110000780c */ /* 0x000fc600007c4270 */
[----:B------:R-:W-:Y:S01]  /*12a40*/  @P5 STG.E.U16 desc[UR14][R2.64+0x20], R32 ;  /* 0x0000202002005986 */ /* 0x000fe2000c10150e */
[----:B------:R-:W-:-:S03]  /*12a50*/  F2FP.F16.F32.PACK_AB R34, RZ, R34 ;  /* 0x00000022ff22723e */ /* 0x000fc600000000ff */
[----:B------:R-:W-:Y:S01]  /*12a60*/  @P4 STG.E.U16 desc[UR14][R2.64+0x22], R33 ;  /* 0x0000222102004986 */ /* 0x000fe2000c10150e */
[C---:B------:R-:W-:Y:S01]  /*12a70*/  ISETP.GT.AND P4, PT, R0.reuse, 0x18, P2 ;  /* 0x000000180000780c */ /* 0x040fe20001784270 */
[----:B------:R-:W-:Y:S01]  /*12a80*/  FMUL R35, R35, UR13 ;  /* 0x0000000d23237c20 */ /* 0x000fe20008400000 */
[----:B------:R-:W-:Y:S01]  /*12a90*/  ISETP.GT.AND P5, PT, R0, 0x19, P2 ;  /* 0x000000190000780c */ /* 0x000fe200017a4270 */
[----:B------:R-:W-:Y:S01]  /*12aa0*/  FMUL R36, R36, UR13 ;  /* 0x0000000d24247c20 */ /* 0x000fe20008400000 */
[----:B------:R-:W-:Y:S01]  /*12ab0*/  FMUL R37, R37, UR13 ;  /* 0x0000000d25257c20 */ /* 0x000fe20008400000 */
[----:B------:R-:W-:Y:S01]  /*12ac0*/  @P3 STG.E.U16 desc[UR14][R4.64+0x20], R34 ;  /* 0x0000202204003986 */ /* 0x000fe2000c10150e */
[----:B------:R-:W-:Y:S02]  /*12ad0*/  ISETP.GT.AND P3, PT, R0, 0x18, P0 ;  /* 0x000000180000780c */ /* 0x000fe40000764270 */
[----:B------:R-:W-:Y:S01]  /*12ae0*/  F2FP.F16.F32.PACK_AB R35, RZ, R35 ;  /* 0x00000023ff23723e */ /* 0x000fe200000000ff */
[----:B------:R-:W-:Y:S01]  /*12af0*/  FMUL R38, R38, UR13 ;  /* 0x0000000d26267c20 */ /* 0x000fe20008400000 */
[----:B------:R-:W-:-:S02]  /*12b00*/  F2FP.F16.F32.PACK_AB R36, RZ, R36 ;  /* 0x00000024ff24723e */ /* 0x000fc400000000ff */
[----:B------:R-:W-:Y:S01]  /*12b10*/  F2FP.F16.F32.PACK_AB R37, RZ, R37 ;  /* 0x00000025ff25723e */ /* 0x000fe200000000ff */
[----:B------:R-:W-:Y:S01]  /*12b20*/  @P6 STG.E.U16 desc[UR14][R4.64+0x22], R35 ;  /* 0x0000222304006986 */ /* 0x000fe2000c10150e */
[----:B------:R-:W-:-:S03]  /*12b30*/  F2FP.F16.F32.PACK_AB R38, RZ, R38 ;  /* 0x00000026ff26723e */ /* 0x000fc600000000ff */
[----:B------:R-:W-:Y:S01]  /*12b40*/  @P4 STG.E.U16 desc[UR14][R2.64+0x30], R36 ;  /* 0x0000302402004986 */ /* 0x000fe2000c10150e */
[C---:B------:R-:W-:Y:S02]  /*12b50*/  ISETP.GT.AND P4, PT, R0.reuse, 0x19, P0 ;  /* 0x000000190000780c */ /* 0x040fe40000784270 */
[C---:B------:R-:W-:Y:S01]  /*12b60*/  ISETP.GT.AND P6, PT, R0.reuse, 0x20, P2 ;  /* 0x000000200000780c */ /* 0x040fe200017c4270 */
[----:B------:R-:W-:Y:S01]  /*12b70*/  @P5 STG.E.U16 desc[UR14][R2.64+0x32], R37 ;  /* 0x0000322502005986 */ /* 0x000fe2000c10150e */
[----:B------:R-:W-:Y:S01]  /*12b80*/  ISETP.GT.AND P5, PT, R0, 0x21, P2 ;  /* 0x000000210000780c */ /* 0x000fe200017a4270 */
[----:B------:R-:W-:Y:S01]  /*12b90*/  FMUL R39, R39, UR13 ;  /* 0x0000000d27277c20 */ /* 0x000fe20008400000 */
[----:B------:R-:W-:Y:S01]  /*12ba0*/  FMUL R40, R40, UR13 ;  /* 0x0000000d28287c20 */ /* 0x000fe20008400000 */
[----:B------:R-:W-:Y:S01]  /*12bb0*/  FMUL R41, R41, UR13 ;  /* 0x0000000d29297c20 */ /* 0x000fe20008400000 */
[----:B------:R-:W-:Y:S01]  /*12bc0*/  @P3 STG.E.U16 desc[UR14][R4.64+0x30], R38 ;  /* 0x0000302604003986 */ /* 0x000fe2000c10150e */
[----:B------:R-:W-:Y:S01]  /*12bd0*/  ISETP.GT.AND P3, PT, R0, 0x20, P0 ;  /* 0x000000200000780c */ /* 0x000fe20000764270 */
[----:B------:R-:W-:Y:S01]  /*12be0*/  FMUL R42, R42, UR13 ;  /* 0x0000000d2a2a7c20 */ /* 0x000fe20008400000 */
[----:B------:R-:W-:-:S02]  /*12bf0*/  F2FP.F16.F32.PACK_AB R39, RZ, R39 ;  /* 0x00000027ff27723e */ /* 0x000fc400000000ff */
[----:B------:R-:W-:Y:S02]  /*12c00*/  F2FP.F16.F32.PACK_AB R40, RZ, R40 ;  /* 0x00000028ff28723e */ /* 0x000fe400000000ff */
[----:B------:R-:W-:Y:S01]  /*12c10*/  F2FP.F16.F32.PACK_AB R41, RZ, R41 ;  /* 0x00000029ff29723e */ /* 0x000fe200000000ff */
[----:B------:R-:W-:Y:S01]  /*12c20*/  @P4 STG.E.U16 desc[UR14][R4.64+0x32], R39 ;  /* 0x0000322704004986 */ /* 0x000fe2000c10150e */
[----:B------:R-:W-:Y:S02]  /*12c30*/  F2FP.F16.F32.PACK_AB R42, RZ, R42 ;  /* 0x0000002aff2a723e */ /* 0x000fe400000000ff */
        /* <DEDUP_REMOVED lines=31> */
[----:B------:R-:W-:-:S03]  /*12e30*/  F2FP.F16.F32.PACK_AB R50, RZ, R50 ;  /* 0x00000032ff32723e */ /* 0x000fc600000000ff */
[----:B------:R-:W-:Y:S01]  /*12e40*/  @P6 STG.E.U16 desc[UR14][R2.64+0x60], R48 ;  /* 0x0000603002006986 */ /* 0x000fe2000c10150e */
[----:B--2---:R-:W-:-:S03]  /*12e50*/  IADD3.X R7, R3, UR8, RZ, P1, !PT ;  /* 0x0000000803077c10 */ /* 0x004fc60008ffe4ff */
[----:B------:R-:W-:Y:S01]  /*12e60*/  @P5 STG.E.U16 desc[UR14][R2.64+0x62], R49 ;  /* 0x0000623102005986 */ /* 0x000fe2000c10150e */
[C---:B------:R-:W-:Y:S02]  /*12e70*/  ISETP.GT.AND P5, PT, R0.reuse, 0x31, P0 ;  /* 0x000000310000780c */ /* 0x040fe400007a4270 */
[C---:B------:R-:W-:Y:S01]  /*12e80*/  ISETP.GT.AND P1, PT, R0.reuse, 0x38, P0 ;  /* 0x000000380000780c */ /* 0x040fe20000724270 */
[----:B------:R1:W-:Y:S01]  /*12e90*/  @P3 STG.E.U16 desc[UR14][R4.64+0x60], R50 ;  /* 0x0000603204003986 */ /* 0x0003e2000c10150e */
[C---:B------:R-:W-:Y:S02]  /*12ea0*/  ISETP.GT.AND P3, PT, R0.reuse, 0x39, P0 ;  /* 0x000000390000780c */ /* 0x040fe40000764270 */
[C---:B------:R-:W-:Y:S01]  /*12eb0*/  ISETP.GT.AND P6, PT, R0.reuse, 0x38, P2 ;  /* 0x000000380000780c */ /* 0x040fe200017c4270 */
[----:B------:R-:W-:Y:S01]  /*12ec0*/  FMUL R51, R51, UR13 ;  /* 0x0000000d33337c20 */ /* 0x000fe20008400000 */
[----:B------:R-:W-:Y:S01]  /*12ed0*/  ISETP.GT.AND P4, PT, R0, 0x39, P2 ;  /* 0x000000390000780c */ /* 0x000fe20001784270 */
[----:B------:R-:W-:Y:S01]  /*12ee0*/  FMUL R52, R52, UR13 ;  /* 0x0000000d34347c20 */ /* 0x000fe20008400000 */
[----:B------:R-:W-:Y:S01]  /*12ef0*/  FMUL R53, R53, UR13 ;  /* 0x0000000d35357c20 */ /* 0x000fe20008400000 */
[----:B------:R-:W-:Y:S01]  /*12f00*/  FMUL R54, R54, UR13 ;  /* 0x0000000d36367c20 */ /* 0x000fe20008400000 */
[----:B------:R-:W-:Y:S01]  /*12f10*/  FMUL R55, R55, UR13 ;  /* 0x0000000d37377c20 */ /* 0x000fe20008400000 */
[----:B------:R-:W-:Y:S01]  /*12f20*/  F2FP.F16.F32.PACK_AB R51, RZ, R51 ;  /* 0x00000033ff33723e */ /* 0x000fe200000000ff */
[----:B------:R-:W-:Y:S01]  /*12f30*/  @P5 IMAD.MOV.U32 R6, RZ, RZ, R4 ;  /* 0x000000ffff065224 */ /* 0x000fe200078e0004 */
[----:B------:R-:W-:Y:S01]  /*12f40*/  F2FP.F16.F32.PACK_AB R52, RZ, R52 ;  /* 0x00000034ff34723e */ /* 0x000fe200000000ff */
[C---:B-1----:R-:W-:Y:S01]  /*12f50*/  VIADD R4, R2.reuse, UR9 ;  /* 0x0000000902047c36 */ /* 0x042fe20008000000 */
[----:B------:R-:W-:Y:S01]  /*12f60*/  F2FP.F16.F32.PACK_AB R53, RZ, R53 ;  /* 0x00000035ff35723e */ /* 0x000fe200000000ff */
[--C-:B------:R-:W-:Y:S01]  /*12f70*/  @P1 IMAD.MOV.U32 R5, RZ, RZ, R7.reuse ;  /* 0x000000ffff051224 */ /* 0x100fe200078e0007 */
[----:B------:R-:W-:Y:S01]  /*12f80*/  F2FP.F16.F32.PACK_AB R54, RZ, R54 ;  /* 0x00000036ff36723e */ /* 0x000fe200000000ff */
[----:B------:R-:W-:Y:S01]  /*12f90*/  VIADD R8, R2, UR9 ;  /* 0x0000000902087c36 */ /* 0x000fe20008000000 */
[----:B------:R-:W-:Y:S01]  /*12fa0*/  F2FP.F16.F32.PACK_AB R55, RZ, R55 ;  /* 0x00000037ff37723e */ /* 0x000fe200000000ff */
[----:B------:R-:W-:Y:S01]  /*12fb0*/  @P3 IMAD.MOV.U32 R9, RZ, RZ, R7 ;  /* 0x000000ffff093224 */ /* 0x000fe200078e0007 */
[----:B------:R-:W-:Y:S04]  /*12fc0*/  @P5 STG.E.U16 desc[UR14][R6.64+0x62], R51 ;  /* 0x0000623306005986 */ /* 0x000fe8000c10150e */
[----:B------:R-:W-:Y:S04]  /*12fd0*/  @P6 STG.E.U16 desc[UR14][R2.64+0x70], R52 ;  /* 0x0000703402006986 */ /* 0x000fe8000c10150e */
[----:B------:R-:W-:Y:S04]  /*12fe0*/  @P4 STG.E.U16 desc[UR14][R2.64+0x72], R53 ;  /* 0x0000723502004986 */ /* 0x000fe8000c10150e */
[----:B------:R1:W-:Y:S01]  /*12ff0*/  @P1 STG.E.U16 desc[UR14][R4.64+0x70], R54 ;  /* 0x0000703604001986 */ /* 0x0003e2000c10150e */
[----:B------:R-:W-:-:S03]  /*13000*/  ISETP.GT.AND P1, PT, R0, 0x40, P0 ;  /* 0x000000400000780c */ /* 0x000fc60000724270 */
[----:B------:R2:W-:Y:S01]  /*13010*/  @P3 STG.E.U16 desc[UR14][R8.64+0x72], R55 ;  /* 0x0000723708003986 */ /* 0x0005e2000c10150e */
[C---:B------:R-:W-:Y:S02]  /*13020*/  ISETP.GT.AND P3, PT, R0.reuse, 0x41, P0 ;  /* 0x000000410000780c */ /* 0x040fe40000764270 */
[C---:B------:R-:W-:Y:S02]  /*13030*/  ISETP.GT.AND P4, PT, R0.reuse, 0x40, P2 ;  /* 0x000000400000780c */ /* 0x040fe40001784270 */
[----:B------:R-:W-:Y:S01]  /*13040*/  ISETP.GT.AND P5, PT, R0, 0x41, P2 ;  /* 0x000000410000780c */ /* 0x000fe200017a4270 */
[----:B------:R-:W-:Y:S01]  /*13050*/  FMUL R56, R56, UR13 ;  /* 0x0000000d38387c20 */ /* 0x000fe20008400000 */
[----:B------:R-:W-:Y:S01]  /*13060*/  FMUL R57, R57, UR13 ;  /* 0x0000000d39397c20 */ /* 0x000fe20008400000 */
[----:B------:R-:W-:Y:S01]  /*13070*/  FMUL R58, R58, UR13 ;  /* 0x0000000d3a3a7c20 */ /* 0x000fe20008400000 */
[----:B------:R-:W-:Y:S02]  /*13080*/  FMUL R59, R59, UR13 ;  /* 0x0000000d3b3b7c20 */ /* 0x000fe40008400000 */
[----:B------:R-:W-:Y:S01]  /*13090*/  F2FP.F16.F32.PACK_AB R56, RZ, R56 ;  /* 0x00000038ff38723e */ /* 0x000fe200000000ff */
[--C-:B-1----:R-:W-:Y:S01]  /*130a0*/  @P1 IMAD.MOV.U32 R5, RZ, RZ, R7.reuse ;  /* 0x000000ffff051224 */ /* 0x102fe200078e0007 */
[----:B------:R-:W-:Y:S01]  /*130b0*/  F2FP.F16.F32.PACK_AB R57, RZ, R57 ;  /* 0x00000039ff39723e */ /* 0x000fe200000000ff */
[----:B--2---:R-:W-:Y:S01]  /*130c0*/  @P3 IMAD.MOV.U32 R9, RZ, RZ, R7 ;  /* 0x000000ffff093224 */ /* 0x004fe200078e0007 */
[----:B------:R-:W-:-:S02]  /*130d0*/  F2FP.F16.F32.PACK_AB R58, RZ, R58 ;  /* 0x0000003aff3a723e */ /* 0x000fc400000000ff */
[----:B------:R-:W-:Y:S01]  /*130e0*/  F2FP.F16.F32.PACK_AB R59, RZ, R59 ;  /* 0x0000003bff3b723e */ /* 0x000fe200000000ff */
[----:B------:R-:W-:Y:S04]  /*130f0*/  @P4 STG.E.U16 desc[UR14][R2.64+0x80], R56 ;  /* 0x0000803802004986 */ /* 0x000fe8000c10150e */
[----:B------:R-:W-:Y:S04]  /*13100*/  @P5 STG.E.U16 desc[UR14][R2.64+0x82], R57 ;  /* 0x0000823902005986 */ /* 0x000fe8000c10150e */
[----:B------:R-:W-:Y:S01]  /*13110*/  @P1 STG.E.U16 desc[UR14][R4.64+0x80], R58 ;  /* 0x0000803a04001986 */ /* 0x000fe2000c10150e */
        /* <DEDUP_REMOVED lines=9> */
[----:B------:R-:W-:-:S02]  /*131b0*/  F2FP.F16.F32.PACK_AB R60, RZ, R60 ;  /* 0x0000003cff3c723e */ /* 0x000fc400000000ff */
[----:B------:R-:W-:Y:S01]  /*131c0*/  F2FP.F16.F32.PACK_AB R61, RZ, R61 ;  /* 0x0000003dff3d723e */ /* 0x000fe200000000ff */
[----:B-1----:R-:W-:Y:S01]  /*131d0*/  @P3 IMAD.MOV.U32 R9, RZ, RZ, R7 ;  /* 0x000000ffff093224 */ /* 0x002fe200078e0007 */
[----:B------:R-:W-:Y:S02]  /*131e0*/  F2FP.F16.F32.PACK_AB R62, RZ, R62 ;  /* 0x0000003eff3e723e */ /* 0x000fe400000000ff */
[----:B------:R-:W-:Y:S02]  /*131f0*/  @P1 MOV R5, R7 ;  /* 0x0000000700051202 */ /* 0x000fe40000000f00 */
[----:B------:R-:W-:Y:S01]  /*13200*/  F2FP.F16.F32.PACK_AB R63, RZ, R63 ;  /* 0x0000003fff3f723e */ /* 0x000fe200000000ff */
[----:B------:R-:W-:Y:S01]  /*13210*/  @P4 STG.E.U16 desc[UR14][R2.64+0x90], R60 ;  /* 0x0000903c02004986 */ /* 0x000fe2000c10150e */
[----:B------:R-:W-:-:S03]  /*13220*/  ISETP.GT.AND P4, PT, R0, 0x50, P2 ;  /* 0x000000500000780c */ /* 0x000fc60001784270 */
[----:B------:R-:W-:Y:S01]  /*13230*/  @P5 STG.E.U16 desc[UR14][R2.64+0x92], R61 ;  /* 0x0000923d02005986 */ /* 0x000fe2000c10150e */
[----:B------:R-:W-:-:S03]  /*13240*/  FMUL R64, R64, UR13 ;  /* 0x0000000d40407c20 */ /* 0x000fc60008400000 */
[----:B------:R1:W-:Y:S01]  /*13250*/  @P1 STG.E.U16 desc[UR14][R4.64+0x90], R62 ;  /* 0x0000903e04001986 */ /* 0x0003e2000c10150e */
[----:B------:R-:W-:-:S03]  /*13260*/  ISETP.GT.AND P1, PT, R0, 0x50, P0 ;  /* 0x000000500000780c */ /* 0x000fc60000724270 */
[----:B------:R2:W-:Y:S01]  /*13270*/  @P3 STG.E.U16 desc[UR14][R8.64+0x92], R63 ;  /* 0x0000923f08003986 */ /* 0x0005e2000c10150e */
        /* <DEDUP_REMOVED lines=8> */
[----:B------:R-:W-:Y:S01]  /*13300*/  ISETP.GT.AND P4, PT, R0, 0x58, P2 ;  /* 0x000000580000780c */ /* 0x000fe20001784270 */
[--C-:B-1----:R-:W-:Y:S01]  /*13310*/  @P1 IMAD.MOV.U32 R5, RZ, RZ, R7.reuse ;  /* 0x000000ffff051224 */ /* 0x102fe200078e0007 */
[----:B------:R-:W-:Y:S01]  /*13320*/  F2FP.F16.F32.PACK_AB R66, RZ, R66 ;  /* 0x00000042ff42723e */ /* 0x000fe200000000ff */
[----:B--2---:R-:W-:Y:S01]  /*13330*/  @P3 IMAD.MOV.U32 R9, RZ, RZ, R7 ;  /* 0x000000ffff093224 */ /* 0x004fe200078e0007 */
[----:B------:R-:W-:Y:S01]  /*13340*/  F2FP.F16.F32.PACK_AB R67, RZ, R67 ;  /* 0x00000043ff43723e */ /* 0x000fe200000000ff */
[----:B------:R-:W-:Y:S01]  /*13350*/  FMUL R68, R68, UR13 ;  /* 0x0000000d44447c20 */ /* 0x000fe20008400000 */
[----:B------:R-:W-:Y:S04]  /*13360*/  @P5 STG.E.U16 desc[UR14][R2.64+0xa2], R65 ;  /* 0x0000a24102005986 */ /* 0x000fe8000c10150e */
[----:B------:R1:W-:Y:S01]  /*13370*/  @P1 STG.E.U16 desc[UR14][R4.64+0xa0], R66 ;  /* 0x0000a04204001986 */ /* 0x0003e2000c10150e */
[----:B------:R-:W-:-:S02]  /*13380*/  ISETP.GT.AND P1, PT, R0, 0x58, P0 ;  /* 0x000000580000780c */ /* 0x000fc40000724270 */
[----:B------:R-:W-:Y:S01]  /*13390*/  F2FP.F16.F32.PACK_AB R68, RZ, R68 ;  /* 0x00000044ff44723e */ /* 0x000fe200000000ff */
[----:B------:R2:W-:Y:S01]  /*133a0*/  @P3 STG.E.U16 desc[UR14][R8.64+0xa2], R67 ;  /* 0x0000a24308003986 */ /* 0x0005e2000c10150e */
[C---:B------:R-:W-:Y:S02]  /*133b0*/  ISETP.GT.AND P3, PT, R0.reuse, 0x59, P0 ;  /* 0x000000590000780c */ /* 0x040fe40000764270 */
[C---:B------:R-:W-:Y:S01]  /*133c0*/  ISETP.GT.AND P5, PT, R0.reuse, 0x59, P2 ;  /* 0x000000590000780c */ /* 0x040fe200017a4270 */
[----:B------:R-:W-:Y:S01]  /*133d0*/  FMUL R69, R69, UR13 ;  /* 0x0000000d45457c20 */ /* 0x000fe20008400000 */
[----:B------:R-:W-:Y:S01]  /*133e0*/  @P4 STG.E.U16 desc[UR14][R2.64+0xb0], R68 ;  /* 0x0000b04402004986 */ /* 0x000fe2000c10150e */
[----:B------:R-:W-:Y:S01]  /*133f0*/  ISETP.GT.AND P4, PT, R0, 0x60, P2 ;  /* 0x000000600000780c */ /* 0x000fe20001784270 */
[----:B------:R-:W-:Y:S01]  /*13400*/  FMUL R70, R70, UR13 ;  /* 0x0000000d46467c20 */ /* 0x000fe20008400000 */
[----:B------:R-:W-:Y:S01]  /*13410*/  FMUL R71, R71, UR13 ;  /* 0x0000000d47477c20 */ /* 0x000fe20008400000 */
[----:B------:R-:W-:Y:S01]  /*13420*/  FMUL R72, R72, UR13 ;  /* 0x0000000d48487c20 */ /* 0x000fe20008400000 */
[----:B------:R-:W-:Y:S01]  /*13430*/  F2FP.F16.F32.PACK_AB R69, RZ, R69 ;  /* 0x00000045ff45723e */ /* 0x000fe200000000ff */
[----:B-1----:R-:W-:Y:S01]  /*13440*/  @P1 IMAD.MOV.U32 R5, RZ, RZ, R7 ;  /* 0x000000ffff051224 */ /* 0x002fe200078e0007 */
[----:B------:R-:W-:-:S02]  /*13450*/  F2FP.F16.F32.PACK_AB R70, RZ, R70 ;  /* 0x00000046ff46723e */ /* 0x000fc400000000ff */
[----:B------:R-:W-:Y:S01]  /*13460*/  F2FP.F16.F32.PACK_AB R71, RZ, R71 ;  /* 0x00000047ff47723e */ /* 0x000fe200000000ff */
[----:B--2---:R-:W-:Y:S01]  /*13470*/  @P3 IMAD.MOV.U32 R9, RZ, RZ, R7 ;  /* 0x000000ffff093224 */ /* 0x004fe200078e0007 */
[----:B------:R-:W-:Y:S01]  /*13480*/  F2FP.F16.F32.PACK_AB R72, RZ, R72 ;  /* 0x00000048ff48723e */ /* 0x000fe200000000ff */
[----:B------:R-:W-:Y:S01]  /*13490*/  @P5 STG.E.U16 desc[UR14][R2.64+0xb2], R69 ;  /* 0x0000b24502005986 */ /* 0x000fe2000c10150e */
[C---:B------:R-:W-:Y:S01]  /*134a0*/  ISETP.GT.AND P5, PT, R0.reuse, 0x61, P2 ;  /* 0x000000610000780c */ /* 0x040fe200017a4270 */
[----:B------:R-:W-:Y:S02]  /*134b0*/  FMUL R73, R73, UR13 ;  /* 0x0000000d49497c20 */ /* 0x000fe40008400000 */
[----:B------:R1:W-:Y:S04]  /*134c0*/  @P1 STG.E.U16 desc[UR14][R4.64+0xb0], R70 ;  /* 0x0000b04604001986 */ /* 0x0003e8000c10150e */
[----:B------:R2:W-:Y:S01]  /*134d0*/  @P3 STG.E.U16 desc[UR14][R8.64+0xb2], R71 ;  /* 0x0000b24708003986 */ /* 0x0005e2000c10150e */
[----:B------:R-:W-:-:S03]  /*134e0*/  ISETP.GT.AND P3, PT, R0, 0x60, P0 ;  /* 0x000000600000780c */ /* 0x000fc60000764270 */
[----:B------:R-:W-:Y:S01]  /*134f0*/  @P4 STG.E.U16 desc[UR14][R2.64+0xc0], R72 ;  /* 0x0000c04802004986 */ /* 0x000fe2000c10150e */
[----:B------:R-:W-:Y:S02]  /*13500*/  ISETP.GT.AND P4, PT, R0, 0x61, P0 ;  /* 0x000000610000780c */ /* 0x000fe40000784270 */
[----:B------:R-:W-:Y:S01]  /*13510*/  F2FP.F16.F32.PACK_AB R73, RZ, R73 ;  /* 0x00000049ff49723e */ /* 0x000fe200000000ff */
[----:B------:R-:W-:Y:S01]  /*13520*/  FMUL R74, R74, UR13 ;  /* 0x0000000d4a4a7c20 */ /* 0x000fe20008400000 */
[----:B------:R-:W-:Y:S01]  /*13530*/  FMUL R75, R75, UR13 ;  /* 0x0000000d4b4b7c20 */ /* 0x000fe20008400000 */
[C---:B------:R-:W-:Y:S02]  /*13540*/  ISETP.GT.AND P1, PT, R0.reuse, 0x69, P2 ;  /* 0x000000690000780c */ /* 0x040fe40001724270 */
[----:B------:R-:W-:Y:S01]  /*13550*/  @P5 STG.E.U16 desc[UR14][R2.64+0xc2], R73 ;  /* 0x0000c24902005986 */ /* 0x000fe2000c10150e */
[----:B------:R-:W-:Y:S01]  /*13560*/  ISETP.GT.AND P5, PT, R0, 0x68, P2 ;  /* 0x000000680000780c */ /* 0x000fe200017a4270 */
[--C-:B-1----:R-:W-:Y:S01]  /*13570*/  @P3 IMAD.MOV.U32 R5, RZ, RZ, R7.reuse ;  /* 0x000000ffff053224 */ /* 0x102fe200078e0007 */
[----:B------:R-:W-:Y:S01]  /*13580*/  F2FP.F16.F32.PACK_AB R74, RZ, R74 ;  /* 0x0000004aff4a723e */ /* 0x000fe200000000ff */
[----:B------:R-:W-:Y:S01]  /*13590*/  FMUL R76, R76, UR13 ;  /* 0x0000000d4c4c7c20 */ /* 0x000fe20008400000 */
[----:B------:R-:W-:Y:S01]  /*135a0*/  F2FP.F16.F32.PACK_AB R75, RZ, R75 ;  /* 0x0000004bff4b723e */ /* 0x000fe200000000ff */
[----:B--2---:R-:W-:-:S02]  /*135b0*/  @P4 IMAD.MOV.U32 R9, RZ, RZ, R7 ;  /* 0x000000ffff094224 */ /* 0x004fc400078e0007 */
[----:B------:R-:W-:Y:S01]  /*135c0*/  FMUL R77, R77, UR13 ;  /* 0x0000000d4d4d7c20 */ /* 0x000fe20008400000 */
[----:B------:R1:W-:Y:S01]  /*135d0*/  @P3 STG.E.U16 desc[UR14][R4.64+0xc0], R74 ;  /* 0x0000c04a04003986 */ /* 0x0003e2000c10150e */
[----:B------:R-:W-:Y:S02]  /*135e0*/  F2FP.F16.F32.PACK_AB R76, RZ, R76 ;  /* 0x0000004cff4c723e */ /* 0x000fe400000000ff */
[C---:B------:R-:W-:Y:S01]  /*135f0*/  ISETP.GT.AND P3, PT, R0.reuse, 0x68, P0 ;  /* 0x000000680000780c */ /* 0x040fe20000764270 */
[----:B------:R2:W-:Y:S01]  /*13600*/  @P4 STG.E.U16 desc[UR14][R8.64+0xc2], R75 ;  /* 0x0000c24b08004986 */ /* 0x0005e2000c10150e */
[----:B------:R-:W-:Y:S02]  /*13610*/  F2FP.F16.F32.PACK_AB R77, RZ, R77 ;  /* 0x0000004dff4d723e */ /* 0x000fe400000000ff */
        /* <DEDUP_REMOVED lines=8> */
[----:B-1----:R-:W-:Y:S02]  /*136a0*/  @P3 MOV R5, R7 ;  /* 0x0000000700053202 */ /* 0x002fe40000000f00 */
[----:B------:R-:W-:Y:S01]  /*136b0*/  F2FP.F16.F32.PACK_AB R79, RZ, R79 ;  /* 0x0000004fff4f723e */ /* 0x000fe200000000ff */
[----:B--2---:R-:W-:Y:S01]  /*136c0*/  @P4 IMAD.MOV.U32 R9, RZ, RZ, R7 ;  /* 0x000000ffff094224 */ /* 0x004fe200078e0007 */
[----:B------:R-:W-:Y:S01]  /*136d0*/  F2FP.F16.F32.PACK_AB R80, RZ, R80 ;  /* 0x00000050ff50723e */ /* 0x000fe200000000ff */
[----:B------:R-:W-:Y:S01]  /*136e0*/  @P3 STG.E.U16 desc[UR14][R4.64+0xd0], R78 ;  /* 0x0000d04e04003986 */ /* 0x000fe2000c10150e */
[----:B------:R-:W-:-:S02]  /*136f0*/  ISETP.GT.AND P6, PT, R0, 0x70, P0 ;  /* 0x000000700000780c */ /* 0x000fc400007c4270 */
[C---:B------:R-:W-:Y:S01]  /*13700*/  ISETP.GT.AND P5, PT, R0.reuse, 0x71, P0 ;  /* 0x000000710000780c */ /* 0x040fe200007a4270 */
        /* <DEDUP_REMOVED lines=9> */
[----:B------:R-:W-:Y:S01]  /*137a0*/  FMUL R84, R84, UR13 ;  /* 0x0000000d54547c20 */ /* 0x000fe20008400000 */
[----:B------:R-:W-:Y:S01]  /*137b0*/  ISETP.GT.AND P0, PT, R0, 0x79, P0 ;  /* 0x000000790000780c */ /* 0x000fe20000704270 */
[----:B------:R-:W-:Y:S01]  /*137c0*/  FMUL R85, R85, UR13 ;  /* 0x0000000d55557c20 */ /* 0x000fe20008400000 */
[----:B------:R-:W-:Y:S01]  /*137d0*/  FMUL R86, R86, UR13 ;  /* 0x0000000d56567c20 */ /* 0x000fe20008400000 */
[----:B------:R-:W-:Y:S01]  /*137e0*/  F2FP.F16.F32.PACK_AB R81, RZ, R81 ;  /* 0x00000051ff51723e */ /* 0x000fe200000000ff */
[----:B-1----:R-:W-:Y:S01]  /*137f0*/  @P5 IMAD.MOV.U32 R9, RZ, RZ, R7 ;  /* 0x000000ffff095224 */ /* 0x002fe200078e0007 */
[----:B------:R-:W-:-:S02]  /*13800*/  F2FP.F16.F32.PACK_AB R82, RZ, R82 ;  /* 0x00000052ff52723e */ /* 0x000fc400000000ff */
[----:B------:R-:W-:Y:S01]  /*13810*/  @P6 MOV R5, R7 ;  /* 0x0000000700056202 */ /* 0x000fe20000000f00 */
[--C-:B------:R-:W-:Y:S01]  /*13820*/  @P3 IMAD.MOV.U32 R10, RZ, RZ, R2.reuse ;  /* 0x000000ffff0a3224 */ /* 0x100fe200078e0002 */
[----:B------:R-:W-:Y:S01]  /*13830*/  F2FP.F16.F32.PACK_AB R83, RZ, R83 ;  /* 0x00000053ff53723e */ /* 0x000fe200000000ff */
[--C-:B------:R-:W-:Y:S01]  /*13840*/  @P3 IMAD.MOV.U32 R11, RZ, RZ, R3.reuse ;  /* 0x000000ffff0b3224 */ /* 0x100fe200078e0003 */
[----:B------:R-:W-:Y:S01]  /*13850*/  F2FP.F16.F32.PACK_AB R84, RZ, R84 ;  /* 0x00000054ff54723e */ /* 0x000fe200000000ff */
[----:B------:R-:W-:Y:S01]  /*13860*/  @P2 IMAD.MOV.U32 R12, RZ, RZ, R2 ;  /* 0x000000ffff0c2224 */ /* 0x000fe200078e0002 */
[----:B------:R-:W-:Y:S01]  /*13870*/  F2FP.F16.F32.PACK_AB R85, RZ, R85 ;  /* 0x00000055ff55723e */ /* 0x000fe200000000ff */
[----:B------:R-:W-:Y:S01]  /*13880*/  @P2 IMAD.MOV.U32 R13, RZ, RZ, R3 ;  /* 0x000000ffff0d2224 */ /* 0x000fe200078e0003 */
[----:B------:R2:W-:Y:S01]  /*13890*/  @P1 STG.E.U16 desc[UR14][R2.64+0xe2], R81 ;  /* 0x0000e25102001986 */ /* 0x0005e2000c10150e */
[C---:B------:R-:W-:Y:S01]  /*138a0*/  VIADD R14, R2.reuse, UR9 ;  /* 0x00000009020e7c36 */ /* 0x040fe20008000000 */
[----:B------:R-:W-:Y:S01]  /*138b0*/  F2FP.F16.F32.PACK_AB R86, RZ, R86 ;  /* 0x00000056ff56723e */ /* 0x000fe200000000ff */
[----:B------:R-:W-:Y:S01]  /*138c0*/  @P4 IMAD.MOV.U32 R15, RZ, RZ, R7 ;  /* 0x000000ffff0f4224 */ /* 0x000fe200078e0007 */
[----:B------:R2:W-:Y:S01]  /*138d0*/  @P6 STG.E.U16 desc[UR14][R4.64+0xe0], R82 ;  /* 0x0000e05204006986 */ /* 0x0005e2000c10150e */
[----:B------:R-:W-:-:S03]  /*138e0*/  VIADD R16, R2, UR9 ;  /* 0x0000000902107c36 */ /* 0x000fc60008000000 */
[----:B------:R2:W-:Y:S04]  /*138f0*/  @P5 STG.E.U16 desc[UR14][R8.64+0xe2], R83 ;  /* 0x0000e25308005986 */ /* 0x0005e8000c10150e */
[----:B------:R2:W-:Y:S04]  /*13900*/  @P3 STG.E.U16 desc[UR14][R10.64+0xf0], R84 ;  /* 0x0000f0540a003986 */ /* 0x0005e8000c10150e */
[----:B------:R2:W-:Y:S01]  /*13910*/  @P2 STG.E.U16 desc[UR14][R12.64+0xf2], R85 ;  /* 0x0000f2550c002986 */ /* 0x0005e2000c10150e */
[----:B------:R-:W-:-:S03]  /*13920*/  FMUL R87, R87, UR13 ;  /* 0x0000000d57577c20 */ /* 0x000fc60008400000 */
[----:B------:R2:W-:Y:S01]  /*13930*/  @P4 STG.E.U16 desc[UR14][R14.64+0xf0], R86 ;  /* 0x0000f0560e004986 */ /* 0x0005e2000c10150e */
[----:B------:R-:W-:Y:S05]  /*13940*/  @!P0 EXIT ;  /* 0x000000000000894d */ /* 0x000fea0003800000 */
[----:B------:R-:W-:Y:S01]  /*13950*/  F2FP.F16.F32.PACK_AB R87, RZ, R87 ;  /* 0x00000057ff57723e */ /* 0x000fe200000000ff */
[----:B------:R-:W-:-:S05]  /*13960*/  IMAD.MOV.U32 R17, RZ, RZ, R7 ;  /* 0x000000ffff117224 */ /* 0x000fca00078e0007 */
[----:B------:R-:W-:Y:S01]  /*13970*/  STG.E.U16 desc[UR14][R16.64+0xf2], R87 ;  /* 0x0000f25710007986 */ /* 0x000fe2000c10150e */
[----:B------:R-:W-:Y:S05]  /*13980*/  EXIT ;  /* 0x000000000000794d */ /* 0x000fea0003800000 */
.L_x_10:
[----:B------:R-:W-:-:S13]  /*13990*/  ISETP.NE.AND P0, PT, RZ, UR7, PT ;  /* 0x00000007ff007c0c */ /* 0x000fda000bf05270 */
[----:B------:R-:W-:Y:S05]  /*139a0*/  @P0 EXIT ;  /* 0x000000000000094d */ /* 0x000fea0003800000 */
[----:B------:R-:W-:-:S13]  /*139b0*/  ELECT P0, URZ, PT ;  /* 0x00000000003f782f */ /* 0x000fda0003800000 */
[----:B------:R-:W-:Y:S05]  /*139c0*/  @!P0 BRA `(.L_x_525) ;  /* 0x0000000800308947 */ /* 0x000fea0003800000 */
[----:B------:R-:W-:-:S06]  /*139d0*/  UISETP.GE.AND UP0, UPT, UR5, 0x1, UPT ;  /* 0x000000010500788c */ /* 0x000fcc000bf06270 */
[----:B------:R-:W-:-:S13]  /*139e0*/  PLOP3.LUT P0, PT, PT, PT, UP0, 0x80, 0x0 ;  /* 0x000000000000781c */ /* 0x000fda0003f0f008 */
[----:B------:R-:W-:Y:S05]  /*139f0*/  @!P0 BRA `(.L_x_525) ;  /* 0x0000000800248947 */ /* 0x000fea0003800000 */
[----:B------:R-:W0:Y:S01]  /*13a00*/  S2R R0, SR_CTAID.X ;  /* 0x0000000000007919 */ /* 0x000e220000002500 */
[----:B------:R-:W-:Y:S01]  /*13a10*/  ULDC UR8, c[0x0][0x384] ;  /* 0x0000e10000087ab9 */ /* 0x000fe20000000800 */
[----:B------:R-:W-:Y:S01]  /*13a20*/  UIADD3 UR7, UR5, 0x1, URZ ;  /* 0x0000000105077890 */ /* 0x000fe2000fffe03f */
[----:B------:R-:W-:Y:S01]  /*13a30*/  LOP3.LUT P0, RZ, R7, 0x1f, RZ, 0xc0, !PT ;  /* 0x0000001f07ff7812 */ /* 0x000fe2000780c0ff */
[----:B------:R-:W1:Y:S01]  /*13a40*/  S2R R2, SR_CTAID.Y ;  /* 0x0000000000027919 */ /* 0x000e620000002600 */
[----:B------:R-:W-:Y:S01]  /*13a50*/  IMAD.U32 R9, RZ, RZ, UR6 ;  /* 0x00000006ff097e24 */ /* 0x000fe2000f8e00ff */
[----:B------:R-:W-:Y:S01]  /*13a60*/  ULDC UR9, c[0x0][0x388] ;  /* 0x0000e20000097ab9 */ /* 0x000fe20000000800 */
[C---:B------:R-:W-:Y:S01]  /*13a70*/  ISETP.NE.AND P1, PT, R5.reuse, RZ, PT ;  /* 0x000000ff0500720c */ /* 0x040fe20003f25270 */
[----:B------:R-:W-:Y:S01]  /*13a80*/  IMAD.MOV.U32 R3, RZ, RZ, RZ ;  /* 0x000000ffff037224 */ /* 0x000fe200078e00ff */
[----:B------:R-:W-:Y:S01]  /*13a90*/  ISETP.NE.OR P0, PT, R5, RZ, !P0 ;  /* 0x000000ff0500720c */ /* 0x000fe20004705670 */
[----:B------:R-:W-:Y:S01]  /*13aa0*/  IMAD.MOV.U32 R4, RZ, RZ, 0x1 ;  /* 0x00000001ff047424 */ /* 0x000fe200078e00ff */
[----:B------:R-:W-:-:S02]  /*13ab0*/  CS2R R6, SRZ ;  /* 0x0000000000067805 */ /* 0x000fc4000001ff00 */
[----:B------:R-:W-:Y:S01]  /*13ac0*/  MOV R5, RZ ;  /* 0x000000ff00057202 */ /* 0x000fe20000000f00 */
[----:B------:R-:W-:Y:S02]  /*13ad0*/  IMAD.MOV.U32 R8, RZ, RZ, RZ ;  /* 0x000000ffff087224 */ /* 0x000fe400078e00ff */
[----:B------:R-:W-:Y:S02]  /*13ae0*/  IMAD.U32 R21, RZ, RZ, UR7 ;  /* 0x00000007ff157e24 */ /* 0x000fe4000f8e00ff */
[----:B0-----:R-:W-:Y:S01]  /*13af0*/  IMAD.SHL.U32 R17, R0, 0x100, RZ ;  /* 0x0000010000117824 */ /* 0x001fe200078e00ff */
[----:B------:R-:W-:Y:S01]  /*13b00*/  LOP3.LUT R0, R9, 0x2, RZ, 0xfc, !PT ;  /* 0x0000000209007812 */ /* 0x000fe200078efcff */
[----:B-1----:R-:W-:Y:S02]  /*13b10*/  IMAD.SHL.U32 R18, R2, 0x80, RZ ;  /* 0x0000008002127824 */ /* 0x002fe400078e00ff */
[----:B------:R-:W-:-:S04]  /*13b20*/  IMAD.HI.U32 R2, R17, UR8, RZ ;  /* 0x0000000811027c27 */ /* 0x000fc8000f8e00ff */
[----:B------:R-:W-:Y:S01]  /*13b30*/  VIADD R19, R18, 0x40 ;  /* 0x0000004012137836 */ /* 0x000fe20000000000 */
[----:B------:R-:W-:-:S07]  /*13b40*/  SHF.R.U32.HI R2, RZ, UR9, R2 ;  /* 0x00000009ff027c19 */ /* 0x000fce0008011602 */
.L_x_529:
[----:B------:R-:W0:Y:S01]  /*13b50*/  S2R R10, SR_CgaCtaId ;  /* 0x00000000000a7919 */ /* 0x000e220000008800 */
[----:B------:R-:W-:-:S04]  /*13b60*/  MOV R9, 0x400 ;  /* 0x0000040000097802 */ /* 0x000fc80000000f00 */
[----:B0-----:R-:W-:Y:S02]  /*13b70*/  LEA R20, R10, R9, 0x18 ;  /* 0x000000090a147211 */ /* 0x001fe400078ec0ff */
[----:B------:R-:W-:-:S03]  /*13b80*/  SHF.L.U32 R9, R4, 0x1f, RZ ;  /* 0x0000001f04097819 */ /* 0x000fc600000006ff */
[----:B------:R-:W-:-:S07]  /*13b90*/  IMAD R12, R3, 0x8, R20 ;  /* 0x00000008030c7824 */ /* 0x000fce00078e0214 */
.L_x_526:
[----:B0-----:R0:W1:Y:S02]  /*13ba0*/  SYNCS.PHASECHK.TRANS64.TRYWAIT P2, [R12+URZ+0x36048], R9 ;  /* 0x036048090c0075a7 */ /* 0x001064000804017f */
[----:B-1----:R-:W-:Y:S05]  /*13bb0*/  @!P2 NANOSLEEP.SYNCS 0x989680 ;  /* 0x009896800000a95d */ /* 0x002fea0003900000 */
[----:B------:R-:W1:Y:S02]  /*13bc0*/  @!P2 SYNCS.PHASECHK.TRANS64 P2, [R12+URZ+0x36048], R9 ;  /* 0x036048090c00a5a7 */ /* 0x000e64000804007f */
[----:B-1----:R-:W-:Y:S05]  /*13bd0*/  @!P2 BRA `(.L_x_526) ;  /* 0xfffffffc00f0a947 */ /* 0x002fea000383ffff */
[----:B0-----:R-:W0:Y:S02]  /*13be0*/  @!P1 LDC R9, c[0x0][0x580] ;  /* 0x00016000ff099b82 */ /* 0x001e240000000800 */
[----:B0-----:R0:W-:Y:S02]  /*13bf0*/  @!P1 SYNCS.ARRIVE.TRANS64 RZ, [R12+URZ+0x36000], R9 ;  /* 0x036000090cff99a7 */ /* 0x0011e4000800003f */
[----:B0-----:R-:W-:-:S04]  /*13c00*/  PRMT R9, R0, 0x9910, RZ ;  /* 0x0000991000097816 */ /* 0x001fc800000000ff */
[----:B------:R-:W-:-:S13]  /*13c10*/  ISETP.NE.AND P2, PT, R9, 0x2, PT ;  /* 0x000000020900780c */ /* 0x000fda0003f45270 */
[----:B------:R-:W-:Y:S05]  /*13c20*/  @P2 BRA `(.L_x_527) ;  /* 0x0000000000042947 */ /* 0x000fea0003800000 */
[----:B------:R-:W-:Y:S01]  /*13c30*/  BPT.TRAP 0x1 ;  /* 0x000000040000795c */ /* 0x000fe20000300000 */
.L_x_527:
[----:B------:R-:W-:Y:S05]  /*13c40*/  @P0 BRA `(.L_x_528) ;  /* 0x0000000000040947 */ /* 0x000fea0003800000 */
[----:B------:R-:W-:Y:S01]  /*13c50*/  BPT.TRAP 0x1 ;  /* 0x000000040000795c */ /* 0x000fe20000300000 */
.L_x_528:
[----:B------:R-:W0:Y:S01]  /*13c60*/  LDC R10, c[0x0][0x380] ;  /* 0x0000e000ff0a7b82 */ /* 0x000e220000000800 */
[----:B------:R-:W-:Y:S01]  /*13c70*/  R2UR UR7, R2 ;  /* 0x00000000020772ca */ /* 0x000fe200000e0000 */
[----:B------:R-:W-:Y:S01]  /*13c80*/  ULDC UR18, c[0x0][0x38c] ;  /* 0x0000e30000127ab9 */ /* 0x000fe20000000800 */
[----:B------:R-:W-:Y:S01]  /*13c90*/  R2UR UR25, R12 ;  /* 0x000000000c1972ca */ /* 0x000fe200000e0000 */
[----:B------:R-:W-:Y:S01]  /*13ca0*/  UISETP.NE.AND UP0, UPT, UR18, 0x1, UPT ;  /* 0x000000011200788c */ /* 0x000fe2000bf05270 */
[C---:B------:R-:W-:Y:S01]  /*13cb0*/  IADD3 R11, R7.reuse, 0x1, RZ ;  /* 0x00000001070b7810 */ /* 0x040fe20007ffe0ff */
[----:B------:R-:W-:Y:S01]  /*13cc0*/  ULDC UR23, c[0x0][0x398] ;  /* 0x0000e60000177ab9 */ /* 0x000fe20000000800 */
[----:B------:R-:W-:Y:S01]  /*13cd0*/  R2UR UR26, R8 ;  /* 0x00000000081a72ca */ /* 0x000fe200000e0000 */
[----:B------:R-:W1:Y:S01]  /*13ce0*/  LDC.64 R12, c[0x0][0x3f8] ;  /* 0x0000fe00ff0c7b82 */ /* 0x000e620000000a00 */
[----:B------:R-:W-:Y:S01]  /*13cf0*/  R2UR UR20, R7 ;  /* 0x00000000071472ca */ /* 0x000fe200000e0000 */
[----:B------:R-:W-:Y:S01]  /*13d00*/  ULDC UR31, c[0x0][0x3ec] ;  /* 0x0000fb00001f7ab9 */ /* 0x000fe20000000800 */
[----:B------:R-:W-:Y:S01]  /*13d10*/  R2UR UR12, R20 ;  /* 0x00000000140c72ca */ /* 0x000fe200000e0000 */
[C---:B------:R-:W-:Y:S01]  /*13d20*/  IMAD R20, R3.reuse, 0x2000, R20 ;  /* 0x0000200003147824 */ /* 0x040fe200078e0214 */
[----:B------:R-:W-:Y:S01]  /*13d30*/  R2UR UR24, R3 ;  /* 0x00000000031872ca */ /* 0x000fe200000e0000 */
[----:B------:R-:W-:Y:S01]  /*13d40*/  ULDC.64 UR34, c[0x0][0x198] ;  /* 0x0000660000227ab9 */ /* 0x000fe20000000a00 */
[----:B------:R-:W-:Y:S01]  /*13d50*/  @UP0 ULDC.64 UR10, c[0x0][0x390] ;  /* 0x0000e400000a0ab9 */ /* 0x000fe20000000a00 */
[----:B------:R-:W1:Y:S01]  /*13d60*/  LDC.64 R14, c[0x0][0x3d0] ;  /* 0x0000f400ff0e7b82 */ /* 0x000e620000000a00 */
[----:B------:R-:W-:Y:S01]  /*13d70*/  R2UR UR19, R20 ;  /* 0x00000000141372ca */ /* 0x000fe200000e0000 */
[----:B------:R-:W-:Y:S01]  /*13d80*/  UIADD3 UR32, UP1, UR34, 0xf0, URZ ;  /* 0x000000f022207890 */ /* 0x000fe2000ff3e03f */
[----:B------:R-:W-:Y:S01]  /*13d90*/  IADD3 R21, R21, -0x1, RZ ;  /* 0xffffffff15157810 */ /* 0x000fe20007ffe0ff */
[----:B------:R-:W-:Y:S01]  /*13da0*/  ULDC.64 UR28, c[0x0][0x3f0] ;  /* 0x0000fc00001c7ab9 */ /* 0x000fe20000000a00 */
[----:B------:R-:W-:Y:S01]  /*13db0*/  R2UR UR21, R5 ;  /* 0x00000000051572ca */ /* 0x000fe200000e0000 */
[----:B------:R-:W-:Y:S01]  /*13dc0*/  UIADD3 UR34, UP2, UR34, 0x270, URZ ;  /* 0x0000027022227890 */ /* 0x000fe2000ff5e03f */
[----:B------:R-:W-:Y:S01]  /*13dd0*/  R2UR UR22, R6 ;  /* 0x00000000061672ca */ /* 0x000fe200000e0000 */
[----:B------:R-:W2:Y:S01]  /*13de0*/  LDC R16, c[0x0][0x400] ;  /* 0x00010000ff107b82 */ /* 0x000ea20000000800 */
[----:B0-----:R-:W-:Y:S01]  /*13df0*/  ISETP.NE.AND P2, PT, R10, 0x1, PT ;  /* 0x000000010a00780c */ /* 0x001fe20003f45270 */
[----:B------:R-:W-:Y:S01]  /*13e00*/  UIADD3 UR25, UR25, 0x36000, URZ ;  /* 0x0003600019197890 */ /* 0x000fe2000fffe03f */
[----:B------:R-:W-:Y:S01]  /*13e10*/  ISETP.GT.AND P6, PT, R21, 0x1, PT ;  /* 0x000000011500780c */ /* 0x000fe20003fc4270 */
[----:B------:R-:W-:Y:S01]  /*13e20*/  ULEA UR24, UR24, UR12, 0xe ;  /* 0x0000000c18187291 */ /* 0x000fe2000f8e703f */
[----:B------:R-:W-:Y:S01]  /*13e30*/  VIADD R3, R3, 0x1 ;  /* 0x0000000103037836 */ /* 0x000fe20000000000 */
[----:B------:R-:W-:-:S02]  /*13e40*/  USHF.L.U32 UR26, UR26, 0x5, URZ ;  /* 0x000000051a1a7899 */ /* 0x000fc4000800063f */
[----:B------:R-:W0:Y:S01]  /*13e50*/  LDC.64 R22, c[0x0][0x3e0] ;  /* 0x0000f800ff167b82 */ /* 0x000e220000000a00 */
[----:B------:R-:W-:Y:S01]  /*13e60*/  UIADD3.X UR33, URZ, UR35, URZ, UP1, !UPT ;  /* 0x000000233f217290 */ /* 0x000fe20008ffe43f */
[----:B------:R-:W-:Y:S01]  /*13e70*/  ISETP.NE.AND P5, PT, R3, 0x9, PT ;  /* 0x000000090300780c */ /* 0x000fe20003fa5270 */
[----:B------:R-:W-:Y:S01]  /*13e80*/  UIADD3.X UR35, URZ, UR35, URZ, UP2, !UPT ;  /* 0x000000233f237290 */ /* 0x000fe200097fe43f */
[----:B------:R-:W-:Y:S02]  /*13e90*/  UMOV UR36, 0x0 ;  /* 0x0000000000247882 */ /* 0x000fe40000000000 */
[----:B------:R-:W-:Y:S01]  /*13ea0*/  @P2 IMAD.U32 R9, RZ, RZ, UR7 ;  /* 0x00000007ff092e24 */ /* 0x000fe2000f8e00ff */
[----:B------:R-:W-:Y:S01]  /*13eb0*/  R2UR UR7, R17 ;  /* 0x00000000110772ca */ /* 0x000fe200000e0000 */
[----:B------:R-:W-:Y:S01]  /*13ec0*/  UMOV UR37, 0x10000000 ;  /* 0x1000000000257882 */ /* 0x000fe20000000000 */
[----:B------:R-:W-:Y:S01]  /*13ed0*/  UMOV UR12, UR20 ;  /* 0x00000014000c7c82 */ /* 0x000fe20008000000 */
[----:B------:R-:W-:Y:S01]  /*13ee0*/  UMOV UR14, UR22 ;  /* 0x00000016000e7c82 */ /* 0x000fe20008000000 */
[----:B------:R-:W-:Y:S01]  /*13ef0*/  @P2 R2UR UR7, R9 ;  /* 0x00000000090722ca */ /* 0x000fe200000e0000 */
[----:B------:R-:W-:Y:S01]  /*13f00*/  VIADD R9, R8, 0x1 ;  /* 0x0000000108097836 */ /* 0x000fe20000000000 */
[----:B------:R-:W-:Y:S01]  /*13f10*/  SEL R3, R3, RZ, P5 ;  /* 0x000000ff03037207 */ /* 0x000fe20002800000 */
[----:B-1----:R-:W-:-:S03]  /*13f20*/  IMAD R8, R5, R14, R13 ;  /* 0x0000000e05087224 */ /* 0x002fc600078e020d */
[----:B------:R-:W-:-:S07]  /*13f30*/  ISETP.NE.AND P2, PT, R9, UR4, PT ;  /* 0x0000000409007c0c */ /* 0x000fce000bf45270 */
[----:B------:R-:W-:Y:S02]  /*13f40*/  UIADD3 UR13, -UR7, URZ, URZ ;  /* 0x0000003f070d7290 */ /* 0x000fe4000fffe13f */
[----:B------:R-:W-:Y:S02]  /*13f50*/  UIMAD.WIDE.U32 UR8, UR7, UR10, URZ ;  /* 0x0000000a070872a5 */ /* 0x000fe4000f8e003f */
[----:B------:R-:W-:Y:S02]  /*13f60*/  UMOV UR15, UR7 ;  /* 0x00000007000f7c82 */ /* 0x000fe40008000000 */
[----:B------:R-:W-:Y:S01]  /*13f70*/  IMAD R10, R10, UR13, R17 ;  /* 0x0000000d0a0a7c24 */ /* 0x000fe2000f8e0211 */
[----:B------:R-:W-:Y:S01]  /*13f80*/  @UP0 USHF.R.U32.HI UR15, URZ, UR11, UR9 ;  /* 0x0000000b3f0f0299 */ /* 0x000fe20008011609 */
[----:B------:R-:W-:Y:S01]  /*13f90*/  @P2 IMAD.MOV R11, RZ, RZ, R7 ;  /* 0x000000ffff0b2224 */ /* 0x000fe200078e0207 */
[----:B------:R-:W-:Y:S01]  /*13fa0*/  UISETP.NE.AND UP0, UPT, UR23, 0x1, UPT ;  /* 0x000000011700788c */ /* 0x000fe2000bf05270 */
[----:B------:R-:W-:Y:S01]  /*13fb0*/  ULDC.64 UR8, c[0x0][0x3c8] ;  /* 0x0000f20000087ab9 */ /* 0x000fe20000000a00 */
[----:B------:R-:W-:Y:S01]  /*13fc0*/  R2UR UR27, R10 ;  /* 0x000000000a1b72ca */ /* 0x000fe200000e0000 */
[----:B------:R-:W-:Y:S01]  /*13fd0*/  IMAD R7, R7, UR9, R12 ;  /* 0x0000000907077c24 */ /* 0x000fe2000f8e020c */
[----:B0-----:R-:W-:Y:S01]  /*13fe0*/  ISETP.NE.AND P3, PT, R11, R22, PT ;  /* 0x000000160b00720c */ /* 0x001fe20003f65270 */
[----:B------:R-:W-:Y:S01]  /*13ff0*/  ULDC.64 UR10, c[0x0][0x3c0] ;  /* 0x0000f000000a7ab9 */ /* 0x000fe20000000a00 */
[----:B------:R-:W-:Y:S01]  /*14000*/  UMOV UR30, UR15 ;  /* 0x0000000f001e7c82 */ /* 0x000fe20008000000 */
[----:B------:R-:W-:Y:S01]  /*14010*/  IMAD.U32 R8, R8, 0x20, R7 ;  /* 0x0000002008087824 */ /* 0x000fe200078e0007 */
[----:B------:R-:W-:Y:S01]  /*14020*/  UIADD3 UR9, -UR15, URZ, URZ ;  /* 0x0000003f0f097290 */ /* 0x000fe2000fffe13f */
[----:B--2---:R-:W-:-:S02]  /*14030*/  IMAD R7, R6, R15, R16 ;  /* 0x0000000f06077224 */ /* 0x004fc400078e0210 */
[----:B------:R-:W-:Y:S01]  /*14040*/  @UP0 ULDC UR16, c[0x0][0x39c] ;  /* 0x0000e70000100ab9 */ /* 0x000fe20000000800 */
[----:B------:R-:W-:Y:S01]  /*14050*/  @UP0 ULDC UR38, c[0x0][0x3a0] ;  /* 0x0000e80000260ab9 */ /* 0x000fe20000000800 */
[----:B------:R-:W-:Y:S01]  /*14060*/  UIMAD.WIDE.U32 UR16, UR15, UR16, URZ ;  /* 0x000000100f1072a5 */ /* 0x000fe2000f8e003f */
[----:B------:R-:W-:Y:S01]  /*14070*/  IMAD.U32 R7, R7, 0x400, R8 ;  /* 0x0000040007077824 */ /* 0x000fe200078e0008 */
[----:B------:R-:W-:Y:S01]  /*14080*/  UIMAD UR9, UR18, UR9, UR7 ;  /* 0x00000009120972a4 */ /* 0x000fe2000f8e0207 */
[----:B------:R-:W-:Y:S01]  /*14090*/  VIADD R10, R5, 0x1 ;  /* 0x00000001050a7836 */ /* 0x000fe20000000000 */
[----:B------:R-:W-:Y:S01]  /*140a0*/  UIMAD UR27, UR27, UR10, UR31 ;  /* 0x0000000a1b1b72a4 */ /* 0x000fe2000f8e021f */
[----:B------:R-:W-:Y:S01]  /*140b0*/  @P3 IMAD.MOV R10, RZ, RZ, R5 ;  /* 0x000000ffff0a3224 */ /* 0x000fe200078e0205 */
[----:B------:R-:W-:Y:S01]  /*140c0*/  @UP0 USHF.R.U32.HI UR30, URZ, UR38, UR17 ;  /* 0x000000263f1e0299 */ /* 0x000fe20008011611 */
[----:B------:R-:W-:Y:S01]  /*140d0*/  R2UR UR31, R7 ;  /* 0x00000000071f72ca */ /* 0x000fe200000e0000 */
[----:B------:R-:W-:Y:S01]  /*140e0*/  UIMAD UR28, UR9, UR11, UR28 ;  /* 0x0000000b091c72a4 */ /* 0x000fe2000f8e021c */
[----:B------:R-:W-:Y:S01]  /*140f0*/  R2UR UR18, R18 ;  /* 0x00000000121272ca */ /* 0x000fe200000e0000 */
[----:B------:R-:W-:Y:S01]  /*14100*/  UIADD3 UR10, -UR30, URZ, URZ ;  /* 0x0000003f1e0a7290 */ /* 0x000fe2000fffe13f */
[----:B------:R-:W-:Y:S01]  /*14110*/  ISETP.NE.AND P4, PT, R10, R23, PT ;  /* 0x000000170a00720c */ /* 0x000fe20003f85270 */
[----:B------:R-:W-:Y:S01]  /*14120*/  UIADD3 UR16, UR19, 0x24000, URZ ;  /* 0x0002400013107890 */ /* 0x000fe2000fffe03f */
[----:B------:R-:W-:Y:S01]  /*14130*/  SEL R5, RZ, 0x1, P5 ;  /* 0x00000001ff057807 */ /* 0x000fe20002800000 */
[----:B------:R-:W-:Y:S01]  /*14140*/  UIMAD UR7, UR23, UR10, UR15 ;  /* 0x0000000a170772a4 */ /* 0x000fe2000f8e020f */
[----:B------:R-:W-:Y:S01]  /*14150*/  VIADD R12, R6, 0x1 ;  /* 0x00000001060c7836 */ /* 0x000fe20000000000 */
[----:B------:R-:W-:Y:S01]  /*14160*/  UMOV UR17, UR25 ;  /* 0x0000001900117c82 */ /* 0x000fe20008000000 */
[----:B------:R-:W-:Y:S01]  /*14170*/  R2UR UR10, R19 ;  /* 0x00000000130a72ca */ /* 0x000fe200000e0000 */
[----:B------:R-:W-:Y:S01]  /*14180*/  UIMAD UR29, UR7, UR8, UR29 ;  /* 0x00000008071d72a4 */ /* 0x000fe2000f8e021d */
[----:B------:R-:W-:Y:S01]  /*14190*/  LOP3.LUT R4, R4, R5, RZ, 0x3c, !PT ;  /* 0x0000000504047212 */ /* 0x000fe200078e3cff */
[----:B------:R-:W-:Y:S01]  /*141a0*/  UPRMT UR7, UR31, 0x5410, URZ ;  /* 0x000054101f077896 */ /* 0x000fe2000800003f */
[----:B------:R-:W-:Y:S01]  /*141b0*/  SEL R8, R9, RZ, P2 ;  /* 0x000000ff09087207 */ /* 0x000fe20001000000 */
[----:B------:R-:W-:Y:S01]  /*141c0*/  UIADD3 UR8, UR19, 0x25000, URZ ;  /* 0x0002500013087890 */ /* 0x000fe2000fffe03f */
[----:B------:R-:W-:Y:S01]  /*141d0*/  SEL R7, R11, RZ, P3 ;  /* 0x000000ff0b077207 */ /* 0x000fe20001800000 */
[----:B------:R-:W-:Y:S01]  /*141e0*/  UMOV UR13, UR21 ;  /* 0x00000015000d7c82 */ /* 0x000fe20008000000 */
[----:B------:R-:W-:Y:S01]  /*141f0*/  UMOV UR19, UR26 ;  /* 0x0000001a00137c82 */ /* 0x000fe20008000000 */
[----:B------:R-:W-:Y:S01]  /*14200*/  UMOV UR9, UR25 ;  /* 0x0000001900097c82 */ /* 0x000fe20008000000 */
[----:B------:R-:W-:Y:S01]  /*14210*/  UMOV UR11, UR26 ;  /* 0x0000001a000b7c82 */ /* 0x000fe20008000000 */
[----:B------:R-:W-:Y:S01]  /*14220*/  @P4 IMAD.MOV R12, RZ, RZ, R6 ;  /* 0x000000ffff0c4224 */ /* 0x000fe200078e0206 */
[----:B------:R0:W-:Y:S01]  /*14230*/  UTMALDG.5D.IM2COL [UR24], [UR32], UR7 ;  /* 0x00000018200073b4 */ /* 0x0001e20008060007 */
[----:B------:R-:W-:-:S02]  /*14240*/  SEL R5, R10, RZ, P4 ;  /* 0x000000ff0a057207 */ /* 0x000fc40002000000 */
[----:B------:R-:W-:Y:S01]  /*14250*/  IMAD.MOV.U32 R6, RZ, RZ, R12 ;  /* 0x000000ffff067224 */ /* 0x000fe200078e000c */
[----:B------:R0:W-:Y:S01]  /*14260*/  UTMALDG.5D [UR16], [UR34], desc[UR36] ;  /* 0x00002410220075b4 */ /* 0x0001e20008021000 */
[----:B------:R0:W-:Y:S02]  /*14270*/  UTMALDG.5D [UR8], [UR34], desc[UR36] ;  /* 0x00002408220075b4 */ /* 0x0001e40008021000 */
[----:B0-----:R-:W-:Y:S05]  /*14280*/  @P6 BRA `(.L_x_529) ;  /* 0xfffffff800306947 */ /* 0x001fea000383ffff */
.L_x_525:
[----:B------:R-:W-:Y:S01]  /*14290*/  UISETP.GE.U32.AND UP1, UPT, UR5, 0x9, UPT ;  /* 0x000000090500788c */ /* 0x000fe2000bf26070 */
[----:B------:R-:W-:-:S05]  /*142a0*/  IMAD.MOV.U32 R0, RZ, RZ, 0x1 ;  /* 0x00000001ff007424 */ /* 0x000fca00078e00ff */
[----:B------:R-:W-:-:S05]  /*142b0*/  PLOP3.LUT P0, PT, PT, PT, UP1, 0x80, 0x0 ;  /* 0x000000000000781c */ /* 0x000fca0003f0f018 */
[----:B------:R-:W-:-:S04]  /*142c0*/  @UP1 UIMAD.WIDE.U32 UR8, UR5, 0x38e38e39, URZ ;  /* 0x38e38e39050818a5 */ /* 0x000fc8000f8e003f */
[----:B------:R-:W-:-:S04]  /*142d0*/  @UP1 USHF.R.U32.HI UR7, URZ, 0x1, UR9 ;  /* 0x000000013f071899 */ /* 0x000fc80008011609 */
[----:B------:R-:W-:-:S04]  /*142e0*/  @UP1 ULOP3.LUT UR7, UR7, 0x1, URZ, 0xc0, !UPT ;  /* 0x0000000107071892 */ /* 0x000fc8000f8ec03f */
[----:B------:R-:W-:-:S04]  /*142f0*/  @UP1 UISETP.NE.U32.AND UP0, UPT, UR7, 0x1, UPT ;  /* 0x000000010700188c */ /* 0x000fc8000bf05070 */
[----:B------:R-:W-:-:S04]  /*14300*/  @UP1 UISETP.NE.U32.AND.EX UP0, UPT, URZ, URZ, UPT, UP0 ;  /* 0x0000003f3f00128c */ /* 0x000fc8000bf05100 */
[----:B------:R-:W-:-:S06]  /*14310*/  @UP1 USEL UR7, URZ, 0x1, !UP0 ;  /* 0x000000013f071887 */ /* 0x000fcc000c000000 */
[----:B------:R-:W-:Y:S01]  /*14320*/  @P0 IMAD.U32 R0, RZ, RZ, UR7 ;  /* 0x00000007ff000e24 */ /* 0x000fe2000f8e00ff */
[----:B------:R-:W-:Y:S05]  /*14330*/  WARPSYNC.ALL ;  /* 0x0000000000007948 */ /* 0x000fea0003800000 */
[----:B------:R-:W-:-:S13]  /*14340*/  ELECT P0, URZ, PT ;  /* 0x00000000003f782f */ /* 0x000fda0003800000 */
[----:B------:R-:W-:Y:S05]  /*14350*/  @!P0 EXIT ;  /* 0x000000000000894d */ /* 0x000fea0003800000 */
[----:B------:R-:W-:-:S04]  /*14360*/  ULOP3.LUT UR6, UR6, 0x2, URZ, 0xfc, !UPT ;  /* 0x0000000206067892 */ /* 0x000fc8000f8efc3f */
[----:B------:R-:W-:-:S06]  /*14370*/  UISETP.NE.AND UP0, UPT, UR6, 0x3, UPT ;  /* 0x000000030600788c */ /* 0x000fcc000bf05270 */
[----:B------:R-:W-:-:S13]  /*14380*/  PLOP3.LUT P0, PT, PT, PT, UP0, 0x80, 0x0 ;  /* 0x000000000000781c */ /* 0x000fda0003f0f008 */
[----:B------:R-:W-:Y:S05]  /*14390*/  @!P0 BRA `(.L_x_530) ;  /* 0x0000000000048947 */ /* 0x000fea0003800000 */
[----:B------:R-:W-:Y:S01]  /*143a0*/  BPT.TRAP 0x1 ;  /* 0x000000040000795c */ /* 0x000fe20000300000 */
.L_x_530:
[----:B------:R-:W0:Y:S01]  /*143b0*/  S2UR UR8, SR_CgaCtaId ;  /* 0x00000000000879c3 */ /* 0x000e220000008800 */
[----:B------:R-:W-:Y:S01]  /*143c0*/  UIMAD.WIDE.U32 UR6, UR5, 0x38e38e39, URZ ;  /* 0x38e38e39050678a5 */ /* 0x000fe2000f8e003f */
[----:B------:R-:W-:Y:S01]  /*143d0*/  SHF.L.U32 R2, R0, 0x1f, RZ ;  /* 0x0000001f00027819 */ /* 0x000fe200000006ff */
[----:B------:R-:W-:Y:S02]  /*143e0*/  UMOV UR4, 0x400 ;  /* 0x0000040000047882 */ /* 0x000fe40000000000 */
[----:B------:R-:W-:-:S04]  /*143f0*/  USHF.R.U32.HI UR6, URZ, 0x1, UR7 ;  /* 0x000000013f067899 */ /* 0x000fc80008011607 */
[----:B------:R-:W-:Y:S02]  /*14400*/  UIMAD UR5, UR6, -0x9, UR5 ;  /* 0xfffffff7060578a4 */ /* 0x000fe4000f8e0205 */
[----:B0-----:R-:W-:-:S04]  /*14410*/  ULEA UR4, UR8, UR4, 0x18 ;  /* 0x0000000408047291 */ /* 0x001fc8000f8ec03f */
[----:B------:R-:W-:-:S04]  /*14420*/  UIADD3 UR4, UR4, 0x36048, URZ ;  /* 0x0003604804047890 */ /* 0x000fc8000fffe03f */
[----:B------:R-:W-:-:S12]  /*14430*/  ULEA UR6, UR5, UR4, 0x3 ;  /* 0x0000000405067291 */ /* 0x000fd8000f8e183f */
.L_x_531:
[----:B0-----:R-:W-:-:S04]  /*14440*/  IMAD.U32 R3, RZ, RZ, UR6 ;  /* 0x00000006ff037e24 */ /* 0x001fc8000f8e00ff */
[----:B------:R0:W1:Y:S03]  /*14450*/  SYNCS.PHASECHK.TRANS64.TRYWAIT P0, [R3+URZ], R2 ;  /* 0x00000002030075a7 */ /* 0x000066000800017f */
[----:B-1----:R-:W-:Y:S05]  /*14460*/  @!P0 NANOSLEEP.SYNCS 0x989680 ;  /* 0x009896800000895d */ /* 0x002fea0003900000 */
[----:B------:R-:W1:Y:S02]  /*14470*/  @!P0 SYNCS.PHASECHK.TRANS64 P0, [R3+URZ], R2 ;  /* 0x00000002030085a7 */ /* 0x000e64000800007f */
[----:B-1----:R-:W-:Y:S05]  /*14480*/  @!P0 BRA `(.L_x_531) ;  /* 0xfffffffc00ec8947 */ /* 0x002fea000383ffff */
[----:B------:R-:W-:-:S04]  /*14490*/  UIADD3 UR5, UR5, 0x1, URZ ;  /* 0x0000000105057890 */ /* 0x000fc8000fffe03f */
[----:B------:R-:W-:-:S04]  /*144a0*/  UISETP.NE.AND UP0, UPT, UR5, 0x9, UPT ;  /* 0x000000090500788c */ /* 0x000fc8000bf05270 */
[----:B------:R-:W-:Y:S02]  /*144b0*/  USEL UR6, URZ, 0x1, UP0 ;  /* 0x000000013f067887 */ /* 0x000fe40008000000 */
[----:B------:R-:W-:-:S04]  /*144c0*/  USEL UR5, UR5, URZ, UP0 ;  /* 0x0000003f05057287 */ /* 0x000fc80008000000 */
[----:B0-----:R-:W-:Y:S01]  /*144d0*/  LOP3.LUT R2, R0, UR6, RZ, 0x3c, !PT ;  /* 0x0000000600027c12 */ /* 0x001fe2000f8e3cff */
[----:B------:R-:W-:-:S03]  /*144e0*/  ULEA UR7, UR5, UR4, 0x3 ;  /* 0x0000000405077291 */ /* 0x000fc6000f8e183f */
[----:B------:R-:W-:-:S09]  /*144f0*/  SHF.L.U32 R0, R2, 0x1f, RZ ;  /* 0x0000001f02007819 */ /* 0x000fd200000006ff */
.L_x_532:
        /* <DEDUP_REMOVED lines=9> */
[----:B------:R-:W-:Y:S01]  /*14590*/  LOP3.LUT R2, R2, UR6, RZ, 0x3c, !PT ;  /* 0x0000000602027c12 */ /* 0x000fe2000f8e3cff */
[----:B------:R-:W-:-:S03]  /*145a0*/  ULEA UR7, UR5, UR4, 0x3 ;  /* 0x0000000405077291 */ /* 0x000fc6000f8e183f */
[----:B0-----:R-:W-:-:S09]  /*145b0*/  SHF.L.U32 R0, R2, 0x1f, RZ ;  /* 0x0000001f02007819 */ /* 0x001fd200000006ff */
.L_x_533:
[----:B0-----:R-:W-:-:S04]  /*145c0*/  MOV R3, UR7 ;  /* 0x0000000700037c02 */ /* 0x001fc80008000f00 */
        /* <DEDUP_REMOVED lines=11> */
.L_x_534:
        /* <DEDUP_REMOVED lines=12> */
.L_x_535:
        /* <DEDUP_REMOVED lines=12> */
.L_x_536:
        /* <DEDUP_REMOVED lines=12> */
.L_x_537:
        /* <DEDUP_REMOVED lines=12> */
.L_x_538:
        /* <DEDUP_REMOVED lines=12> */
.L_x_539:
[----:B0-----:R-:W-:-:S04]  /*14a40*/  IMAD.U32 R3, RZ, RZ, UR5 ;  /* 0x00000005ff037e24 */ /* 0x001fc8000f8e00ff */
[----:B------:R0:W1:Y:S03]  /*14a50*/  SYNCS.PHASECHK.TRANS64.TRYWAIT P0, [R3+URZ], R0 ;  /* 0x00000000030075a7 */ /* 0x000066000800017f */
[----:B-1----:R-:W-:Y:S05]  /*14a60*/  @!P0 NANOSLEEP.SYNCS 0x989680 ;  /* 0x009896800000895d */ /* 0x002fea0003900000 */
[----:B------:R-:W1:Y:S02]  /*14a70*/  @!P0 SYNCS.PHASECHK.TRANS64 P0, [R3+URZ], R0 ;  /* 0x00000000030085a7 */ /* 0x000e64000800007f */
[----:B-1----:R-:W-:Y:S05]  /*14a80*/  @P0 EXIT ;  /* 0x000000000000094d */ /* 0x002fea0003800000 */
[----:B------:R-:W-:Y:S05]  /*14a90*/  BRA `(.L_x_539) ;  /* 0xfffffffc00e87947 */ /* 0x000fea000383ffff */
.L_x_540:
[----:B------:R-:W-:-:S00]  /*14aa0*/  BRA `(.L_x_540) ;  /* 0xfffffffc00fc7947 */ /* 0x000fc0000383ffff */
[----:B------:R-:W-:-:S00]  /*14ab0*/  NOP ;  /* 0x0000000000007918 */ /* 0x000fc00000000000 */
        /* <DEDUP_REMOVED lines=12> */
.L_x_541:


//--------------------- .nv.shared._ZN7cutlass13device_kernelINS_4conv6kernel13ConvUniversalINS1_16ConvProblemShapeILNS1_8OperatorE1ELi3EEENS1_10collective14CollectiveConvINS1_46MainloopSm90TmaGmmaWarpSpecializedImplicitGemmILS5_1ELi9ELi3EN4cute5tupleIJNSA_1CILi1EEESD_SD_EEENS1_36KernelImplicitTmaWarpSpecializedSm90ELi1EEENSB_IJNSC_ILi256EEENSC_ILi128EEENSB_IJNSC_ILi32EEEEEEEEENS_6half_tESM_NSA_8TiledMMAINSA_8MMA_AtomIJNSA_4SM904GMMA26MMA_64x128x16_F32F16F16_SSILNSQ_5MajorE0ELSS_1ELNSQ_7ScaleInE1ELST_1EEEEEENSA_6LayoutISE_NSB_IJNSC_ILi0EEESX_SX_EEEEENSB_IJNSA_10UnderscoreES10_S10_EEEEENS7_6detail26Sm90ImplicitGemmTileTraitsINSA_20SM90_TMA_LOAD_IM2COLENSA_14ComposedLayoutINSA_7SwizzleILi2ELi4ELi3EEENSA_18smem_ptr_flag_bitsILi16EEENSW_INSB_IJNSB_IJNSC_ILi8EEESJ_EEENSB_IJSJ_SD_EEENSB_IJSD_NSC_ILi9EEEEEEEEENSB_IJNSB_IJSJ_SH_EEENSB_IJSD_SX_EEENSB_IJSX_NSC_ILi8192EEEEEEEEEEEEEvEENS14_INSA_13SM90_TMA_LOADENS16_INS17_ILi3ELi4ELi3EEES1A_NSW_INSB_IJNSB_IJNSC_ILi64EEENSC_ILi2EEEEEENSB_IJS1B_NSC_ILi4EEEEEES1F_EEENSB_IJNSB_IJSD_NSC_ILi2048EEEEEENSB_IJS1R_NSC_ILi512EEEEEENSB_IJSX_NSC_ILi4096EEEEEEEEEEEEEvEEEENS_8epilogue10collective6detail29Sm90TmaWarpSpecializedAdapterINS29_15DefaultEpilogueISM_NSB_IJNSB_IJllllEEESD_SX_EEES2E_NS28_6thread17LinearCombinationISM_Li1EffLNS2F_9ScaleType4KindE0ELNS_15FloatRoundStyleE2ESM_EENS_4gemm15EpilogueDefaultEEEEEvvEEEEvNT_6ParamsE --------------------------
	.section	.nv.shared._ZN7cutlass13device_kernelINS_4conv6kernel13ConvUniversalINS1_16ConvProblemShapeILNS1_8OperatorE1ELi3EEENS1_10collective14CollectiveConvINS1_46MainloopSm90TmaGmmaWarpSpecializedImplicitGemmILS5_1ELi9ELi3EN4cute5tupleIJNSA_1CILi1EEESD_SD_EEENS1_36KernelImplicitTmaWarpSpecializedSm90ELi1EEENSB_IJNSC_ILi256EEENSC_ILi128EEENSB_IJNSC_ILi32EEEEEEEEENS_6half_tESM_NSA_8TiledMMAINSA_8MMA_AtomIJNSA_4SM904GMMA26MMA_64x128x16_F32F16F16_SSILNSQ_5MajorE0ELSS_1ELNSQ_7ScaleInE1ELST_1EEEEEENSA_6LayoutISE_NSB_IJNSC_ILi0EEESX_SX_EEEEENSB_IJNSA_10UnderscoreES10_S10_EEEEENS7_6detail26Sm90ImplicitGemmTileTraitsINSA_20SM90_TMA_LOAD_IM2COLENSA_14ComposedLayoutINSA_7SwizzleILi2ELi4ELi3EEENSA_18smem_ptr_flag_bitsILi16EEENSW_INSB_IJNSB_IJNSC_ILi8EEESJ_EEENSB_IJSJ_SD_EEENSB_IJSD_NSC_ILi9EEEEEEEEENSB_IJNSB_IJSJ_SH_EEENSB_IJSD_SX_EEENSB_IJSX_NSC_ILi8192EEEEEEEEEEEEEvEENS14_INSA_13SM90_TMA_LOADENS16_INS17_ILi3ELi4ELi3EEES1A_NSW_INSB_IJNSB_IJNSC_ILi64EEENSC_ILi2EEEEEENSB_IJS1B_NSC_ILi4EEEEEES1F_EEENSB_IJNSB_IJSD_NSC_ILi2048EEEEEENSB_IJS1R_NSC_ILi512EEEEEENSB_IJSX_NSC_ILi4096EEEEEEEEEEEEEvEEEENS_8epilogue10collective6detail29Sm90TmaWarpSpecializedAdapterINS29_15DefaultEpilogueISM_NSB_IJNSB_IJllllEEESD_SX_EEES2E_NS28_6thread17LinearCombinationISM_Li1EffLNS2F_9ScaleType4KindE0ELNS_15FloatRoundStyleE2ESM_EENS_4gemm15EpilogueDefaultEEEEEvvEEEEvNT_6ParamsE,"aw",@nobits
	.sectionflags	@""
	.align	16
	.zero		1024


//--------------------- .nv.shared.reserved.0     --------------------------
	.section	.nv.shared.reserved.0,"aw",@nobits
	.weak		__nv_reservedSMEM_offset_0_alias
	.size		__nv_reservedSMEM_offset_0_alias, 0, 0
	.other		__nv_reservedSMEM_offset_0_alias,@"STO_CUDA_RESERVED_SHARED STV_DEFAULT"
__nv_reservedSMEM_offset_0_alias:
	.zero		0


//--------------------- .nv.global                --------------------------
	.section	.nv.global,"aw",@nobits
.nv.global:
	.type		_ZN39_INTERNAL_efe69758_4_k_cu_2e3660b5_33054cute1_E,@object
	.size		_ZN39_INTERNAL_efe69758_4_k_cu_2e3660b5_33054cute1_E,(_ZN39_INTERNAL_efe69758_4_k_cu_2e3660b5_33054cuda3std3__45__cpo6cbeginE - _ZN39_INTERNAL_efe69758_4_k_cu_2e3660b5_33054cute1_E)
_ZN39_INTERNAL_efe69758_4_k_cu_2e3660b5_33054cute1_E:
	.zero		1
	.type		_ZN39_INTERNAL_efe69758_4_k_cu_2e3660b5_33054cuda3std3__45__cpo6cbeginE,@object
	.size		_ZN39_INTERNAL_efe69758_4_k_cu_2e3660b5_33054cuda3std3__45__cpo6cbeginE,(_ZN39_INTERNAL_efe69758_4_k_cu_2e3660b5_33054cuda3std3__48in_placeE - _ZN39_INTERNAL_efe69758_4_k_cu_2e3660b5_33054cuda3std3__45__cpo6cbeginE)
_ZN39_INTERNAL_efe69758_4_k_cu_2e3660b5_33054cuda3std3__45__cpo6cbeginE:
	.zero		1
	.type		_ZN39_INTERNAL_efe69758_4_k_cu_2e3660b5_33054cuda3std3__48in_placeE,@object
	.size		_ZN39_INTERNAL_efe69758_4_k_cu_2e3660b5_33054cuda3std3__48in_placeE,(_ZN39_INTERNAL_efe69758_4_k_cu_2e3660b5_33054cuda3std6ranges3__45__cpo9iter_moveE - _ZN39_INTERNAL_efe69758_4_k_cu_2e3660b5_33054cuda3std3__48in_placeE)
_ZN39_INTERNAL_efe69758_4_k_cu_2e3660b5_33054cuda3std3__48in_placeE:
	.zero		1
	.type		_ZN39_INTERNAL_efe69758_4_k_cu_2e3660b5_33054cuda3std6ranges3__45__cpo9iter_moveE,@object
	.size		_ZN39_INTERNAL_efe69758_4_k_cu_2e3660b5_33054cuda3std6ranges3__45__cpo9iter_moveE,(_ZN39_INTERNAL_efe69758_4_k_cu_2e3660b5_33054cuda3std3__45__cpo5beginE - _ZN39_INTERNAL_efe69758_4_k_cu_2e3660b5_33054cuda3std6ranges3__45__cpo9iter_moveE)
_ZN39_INTERNAL_efe69758_4_k_cu_2e3660b5_33054cuda3std6ranges3__45__cpo9iter_moveE:
	.zero		1
	.type		_ZN39_INTERNAL_efe69758_4_k_cu_2e3660b5_33054cuda3std3__45__cpo5beginE,@object
	.size		_ZN39_INTERNAL_efe69758_4_k_cu_2e3660b5_33054cuda3std3__45__cpo5beginE,(_ZN39_INTERNAL_efe69758_4_k_cu_2e3660b5_33054cuda3std3__441_GLOBAL__N__efe69758_4_k_cu_2e3660b5_33056ignoreE - _ZN39_INTERNAL_efe69758_4_k_cu_2e3660b5_33054cuda3std3__45__cpo5beginE)
_ZN39_INTERNAL_efe69758_4_k_cu_2e3660b5_33054cuda3std3__45__cpo5beginE:
	.zero		1
	.type		_ZN39_INTERNAL_efe69758_4_k_cu_2e3660b5_33054cuda3std3__441_GLOBAL__N__efe69758_4_k_cu_2e3660b5_33056ignoreE,@object
	.size		_ZN39_INTERNAL_efe69758_4_k_cu_2e3660b5_33054cuda3std3__441_GLOBAL__N__efe69758_4_k_cu_2e3660b5_33056ignoreE,(_ZN39_INTERNAL_efe69758_4_k_cu_2e3660b5_33054cute7productE - _ZN39_INTERNAL_efe69758_4_k_cu_2e3660b5_33054cuda3std3__441_GLOBAL__N__efe69758_4_k_cu_2e3660b5_33056ignoreE)
_ZN39_INTERNAL_efe69758_4_k_cu_2e3660b5_33054cuda3std3__441_GLOBAL__N__efe69758_4_k_cu_2e3660b5_33056ignoreE:
	.zero		1
	.type		_ZN39_INTERNAL_efe69758_4_k_cu_2e3660b5_33054cute7productE,@object
	.size		_ZN39_INTERNAL_efe69758_4_k_cu_2e3660b5_33054cute7productE,(_ZN39_INTERNAL_efe69758_4_k_cu_2e3660b5_33054cuda3std3__45__cpo3endE - _ZN39_INTERNAL_efe69758_4_k_cu_2e3660b5_33054cute7productE)
_ZN39_INTERNAL_efe69758_4_k_cu_2e3660b5_33054cute7productE:
	.zero		1
	.type		_ZN39_INTERNAL_efe69758_4_k_cu_2e3660b5_33054cuda3std3__45__cpo3endE,@object
	.size		_ZN39_INTERNAL_efe69758_4_k_cu_2e3660b5_33054cuda3std3__45__cpo3endE,(_ZN39_INTERNAL_efe69758_4_k_cu_2e3660b5_33054cuda3std3__419piecewise_constructE - _ZN39_INTERNAL_efe69758_4_k_cu_2e3660b5_33054cuda3std3__45__cpo3endE)
_ZN39_INTERNAL_efe69758_4_k_cu_2e3660b5_33054cuda3std3__45__cpo3endE:
	.zero		1
	.type		_ZN39_INTERNAL_efe69758_4_k_cu_2e3660b5_33054cuda3std3__419piecewise_constructE,@object
	.size		_ZN39_INTERNAL_efe69758_4_k_cu_2e3660b5_33054cuda3std3__419piecewise_constructE,(_ZN39_INTERNAL_efe69758_4_k_cu_2e3660b5_33054cuda3std3__45__cpo4cendE - _ZN39_INTERNAL_efe69758_4_k_cu_2e3660b5_33054cuda3std3__419piecewise_constructE)
_ZN39_INTERNAL_efe69758_4_k_cu_2e3660b5_33054cuda3std3__419piecewise_constructE:
	.zero		1
	.type		_ZN39_INTERNAL_efe69758_4_k_cu_2e3660b5_33054cuda3std3__45__cpo4cendE,@object
	.size		_ZN39_INTERNAL_efe69758_4_k_cu_2e3660b5_33054cuda3std3__45__cpo4cendE,(_ZN39_INTERNAL_efe69758_4_k_cu_2e3660b5_33054cuda3std6ranges3__45__cpo4swapE - _ZN39_INTERNAL_efe69758_4_k_cu_2e3660b5_33054cuda3std3__45__cpo4cendE)
_ZN39_INTERNAL_efe69758_4_k_cu_2e3660b5_33054cuda3std3__45__cpo4cendE:
	.zero		1
	.type		_ZN39_INTERNAL_efe69758_4_k_cu_2e3660b5_33054cuda3std6ranges3__45__cpo4swapE,@object
	.size		_ZN39_INTERNAL_efe69758_4_k_cu_2e3660b5_33054cuda3std6ranges3__45__cpo4swapE,(.L_7 - _ZN39_INTERNAL_efe69758_4_k_cu_2e3660b5_33054cuda3std6ranges3__45__cpo4swapE)
_ZN39_INTERNAL_efe69758_4_k_cu_2e3660b5_33054cuda3std6ranges3__45__cpo4swapE:
	.zero		1
.L_7:


//--------------------- .nv.constant0._ZN7cutlass13device_kernelINS_4conv6kernel13ConvUniversalINS1_16ConvProblemShapeILNS1_8OperatorE1ELi3EEENS1_10collective14CollectiveConvINS1_46MainloopSm90TmaGmmaWarpSpecializedImplicitGemmILS5_1ELi9ELi3EN4cute5tupleIJNSA_1CILi1EEESD_SD_EEENS1_36KernelImplicitTmaWarpSpecializedSm90ELi1EEENSB_IJNSC_ILi256EEENSC_ILi128EEENSB_IJNSC_ILi32EEEEEEEEENS_6half_tESM_NSA_8TiledMMAINSA_8MMA_AtomIJNSA_4SM904GMMA26MMA_64x128x16_F32F16F16_SSILNSQ_5MajorE0ELSS_1ELNSQ_7ScaleInE1ELST_1EEEEEENSA_6LayoutISE_NSB_IJNSC_ILi0EEESX_SX_EEEEENSB_IJNSA_10UnderscoreES10_S10_EEEEENS7_6detail26Sm90ImplicitGemmTileTraitsINSA_20SM90_TMA_LOAD_IM2COLENSA_14ComposedLayoutINSA_7SwizzleILi2ELi4ELi3EEENSA_18smem_ptr_flag_bitsILi16EEENSW_INSB_IJNSB_IJNSC_ILi8EEESJ_EEENSB_IJSJ_SD_EEENSB_IJSD_NSC_ILi9EEEEEEEEENSB_IJNSB_IJSJ_SH_EEENSB_IJSD_SX_EEENSB_IJSX_NSC_ILi8192EEEEEEEEEEEEEvEENS14_INSA_13SM90_TMA_LOADENS16_INS17_ILi3ELi4ELi3EEES1A_NSW_INSB_IJNSB_IJNSC_ILi64EEENSC_ILi2EEEEEENSB_IJS1B_NSC_ILi4EEEEEES1F_EEENSB_IJNSB_IJSD_NSC_ILi2048EEEEEENSB_IJS1R_NSC_ILi512EEEEEENSB_IJSX_NSC_ILi4096EEEEEEEEEEEEEvEEEENS_8epilogue10collective6detail29Sm90TmaWarpSpecializedAdapterINS29_15DefaultEpilogueISM_NSB_IJNSB_IJllllEEESD_SX_EEES2E_NS28_6thread17LinearCombinationISM_Li1EffLNS2F_9ScaleType4KindE0ELNS_15FloatRoundStyleE2ESM_EENS_4gemm15EpilogueDefaultEEEEEvvEEEEvNT_6ParamsE --------------------------
	.section	.nv.constant0._ZN7cutlass13device_kernelINS_4conv6kernel13ConvUniversalINS1_16ConvProblemShapeILNS1_8OperatorE1ELi3EEENS1_10collective14CollectiveConvINS1_46MainloopSm90TmaGmmaWarpSpecializedImplicitGemmILS5_1ELi9ELi3EN4cute5tupleIJNSA_1CILi1EEESD_SD_EEENS1_36KernelImplicitTmaWarpSpecializedSm90ELi1EEENSB_IJNSC_ILi256EEENSC_ILi128EEENSB_IJNSC_ILi32EEEEEEEEENS_6half_tESM_NSA_8TiledMMAINSA_8MMA_AtomIJNSA_4SM904GMMA26MMA_64x128x16_F32F16F16_SSILNSQ_5MajorE0ELSS_1ELNSQ_7ScaleInE1ELST_1EEEEEENSA_6LayoutISE_NSB_IJNSC_ILi0EEESX_SX_EEEEENSB_IJNSA_10UnderscoreES10_S10_EEEEENS7_6detail26Sm90ImplicitGemmTileTraitsINSA_20SM90_TMA_LOAD_IM2COLENSA_14ComposedLayoutINSA_7SwizzleILi2ELi4ELi3EEENSA_18smem_ptr_flag_bitsILi16EEENSW_INSB_IJNSB_IJNSC_ILi8EEESJ_EEENSB_IJSJ_SD_EEENSB_IJSD_NSC_ILi9EEEEEEEEENSB_IJNSB_IJSJ_SH_EEENSB_IJSD_SX_EEENSB_IJSX_NSC_ILi8192EEEEEEEEEEEEEvEENS14_INSA_13SM90_TMA_LOADENS16_INS17_ILi3ELi4ELi3EEES1A_NSW_INSB_IJNSB_IJNSC_ILi64EEENSC_ILi2EEEEEENSB_IJS1B_NSC_ILi4EEEEEES1F_EEENSB_IJNSB_IJSD_NSC_ILi2048EEEEEENSB_IJS1R_NSC_ILi512EEEEEENSB_IJSX_NSC_ILi4096EEEEEEEEEEEEEvEEEENS_8epilogue10collective6detail29Sm90TmaWarpSpecializedAdapterINS29_15DefaultEpilogueISM_NSB_IJNSB_IJllllEEESD_SX_EEES2E_NS28_6thread17LinearCombinationISM_Li1EffLNS2F_9ScaleType4KindE0ELNS_15FloatRoundStyleE2ESM_EENS_4gemm15EpilogueDefaultEEEEEvvEEEEvNT_6ParamsE,"a",@progbits
	.sectionflags	@""
	.align	4
.nv.constant0._ZN7cutlass13device_kernelINS_4conv6kernel13ConvUniversalINS1_16ConvProblemShapeILNS1_8OperatorE1ELi3EEENS1_10collective14CollectiveConvINS1_46MainloopSm90TmaGmmaWarpSpecializedImplicitGemmILS5_1ELi9ELi3EN4cute5tupleIJNSA_1CILi1EEESD_SD_EEENS1_36KernelImplicitTmaWarpSpecializedSm90ELi1EEENSB_IJNSC_ILi256EEENSC_ILi128EEENSB_IJNSC_ILi32EEEEEEEEENS_6half_tESM_NSA_8TiledMMAINSA_8MMA_AtomIJNSA_4SM904GMMA26MMA_64x128x16_F32F16F16_SSILNSQ_5MajorE0ELSS_1ELNSQ_7ScaleInE1ELST_1EEEEEENSA_6LayoutISE_NSB_IJNSC_ILi0EEESX_SX_EEEEENSB_IJNSA_10UnderscoreES10_S10_EEEEENS7_6detail26Sm90ImplicitGemmTileTraitsINSA_20SM90_TMA_LOAD_IM2COLENSA_14ComposedLayoutINSA_7SwizzleILi2ELi4ELi3EEENSA_18smem_ptr_flag_bitsILi16EEENSW_INSB_IJNSB_IJNSC_ILi8EEESJ_EEENSB_IJSJ_SD_EEENSB_IJSD_NSC_ILi9EEEEEEEEENSB_IJNSB_IJSJ_SH_EEENSB_IJSD_SX_EEENSB_IJSX_NSC_ILi8192EEEEEEEEEEEEEvEENS14_INSA_13SM90_TMA_LOADENS16_INS17_ILi3ELi4ELi3EEES1A_NSW_INSB_IJNSB_IJNSC_ILi64EEENSC_ILi2EEEEEENSB_IJS1B_NSC_ILi4EEEEEES1F_EEENSB_IJNSB_IJSD_NSC_ILi2048EEEEEENSB_IJS1R_NSC_ILi512EEEEEENSB_IJSX_NSC_ILi4096EEEEEEEEEEEEEvEEEENS_8epilogue10collective6detail29Sm90TmaWarpSpecializedAdapterINS29_15DefaultEpilogueISM_NSB_IJNSB_IJllllEEESD_SX_EEES2E_NS28_6thread17LinearCombinationISM_Li1EffLNS2F_9ScaleType4KindE0ELNS_15FloatRoundStyleE2ESM_EENS_4gemm15EpilogueDefaultEEEEEvvEEEEvNT_6ParamsE:
	.zero		1664


//--------------------- SYMBOLS --------------------------

	.type		.nv.reservedSmem.offset0,@object
	.size		.nv.reservedSmem.offset0,0x4
